//
// Generated by NVIDIA NVVM Compiler
//
// Compiler Build ID: CL-36424714
// Cuda compilation tools, release 13.0, V13.0.88
// Based on NVVM 20.0.0
//

.version 9.0
.target sm_100
.address_size 64

	// .globl	_Z11blur_kernelPiS_S_iii

.visible .entry _Z11blur_kernelPiS_S_iii(
	.param .u64 .ptr .align 1 _Z11blur_kernelPiS_S_iii_param_0,
	.param .u64 .ptr .align 1 _Z11blur_kernelPiS_S_iii_param_1,
	.param .u64 .ptr .align 1 _Z11blur_kernelPiS_S_iii_param_2,
	.param .u32 _Z11blur_kernelPiS_S_iii_param_3,
	.param .u32 _Z11blur_kernelPiS_S_iii_param_4,
	.param .u32 _Z11blur_kernelPiS_S_iii_param_5
)
{
	.reg .pred 	%p<94>;
	.reg .b32 	%r<184>;
	.reg .b64 	%rd<25>;

	ld.param.u64 	%rd10, [_Z11blur_kernelPiS_S_iii_param_0];
	ld.param.u64 	%rd9, [_Z11blur_kernelPiS_S_iii_param_1];
	ld.param.u64 	%rd11, [_Z11blur_kernelPiS_S_iii_param_2];
	ld.param.u32 	%r76, [_Z11blur_kernelPiS_S_iii_param_3];
	ld.param.u32 	%r79, [_Z11blur_kernelPiS_S_iii_param_4];
	ld.param.u32 	%r78, [_Z11blur_kernelPiS_S_iii_param_5];
	cvta.to.global.u64 	%rd1, %rd10;
	cvta.to.global.u64 	%rd2, %rd11;
	mov.u32 	%r80, %ctaid.x;
	mov.u32 	%r81, %ntid.x;
	mov.u32 	%r82, %tid.x;
	mad.lo.s32 	%r1, %r80, %r81, %r82;
	mov.u32 	%r83, %ctaid.y;
	mov.u32 	%r84, %ntid.y;
	mov.u32 	%r85, %tid.y;
	mad.lo.s32 	%r86, %r83, %r84, %r85;
	shr.u32 	%r87, %r78, 31;
	add.s32 	%r88, %r78, %r87;
	shr.s32 	%r3, %r88, 1;
	setp.ge.s32 	%p2, %r1, %r76;
	setp.ge.s32 	%p3, %r86, %r79;
	or.pred  	%p4, %p2, %p3;
	@%p4 bra 	$L__BB0_46;
	neg.s32 	%r4, %r3;
	setp.lt.s32 	%p5, %r78, -1;
	mov.b32 	%r182, 0;
	@%p5 bra 	$L__BB0_45;
	abs.s32 	%r5, %r3;
	add.s32 	%r6, %r3, %r5;
	add.s32 	%r91, %r6, 1;
	and.b32  	%r7, %r91, 7;
	mov.b32 	%r182, 0;
	mov.u32 	%r151, %r4;
$L__BB0_3:
	mov.u32 	%r8, %r151;
	setp.lt.u32 	%p6, %r6, 7;
	add.s32 	%r93, %r8, %r86;
	setp.gt.s32 	%p7, %r93, -1;
	setp.lt.s32 	%p8, %r93, %r79;
	and.pred  	%p1, %p7, %p8;
	add.s32 	%r94, %r8, %r3;
	mul.lo.s32 	%r153, %r94, %r78;
	add.s32 	%r12, %r153, %r3;
	mul.lo.s32 	%r13, %r93, %r76;
	mov.u32 	%r175, %r4;
	@%p6 bra 	$L__BB0_23;
	add.s32 	%r95, %r6, 1;
	and.b32  	%r96, %r95, -8;
	neg.s32 	%r156, %r96;
	sub.s32 	%r157, 3, %r3;
	sub.s32 	%r155, %r1, %r3;
	add.s32 	%r154, %r155, %r13;
$L__BB0_5:
	.pragma "nounroll";
	setp.gt.s32 	%p9, %r155, -1;
	setp.lt.s32 	%p10, %r155, %r76;
	and.pred  	%p11, %p9, %p10;
	and.pred  	%p12, %p1, %p11;
	mul.wide.s32 	%rd12, %r153, 4;
	add.s64 	%rd3, %rd2, %rd12;
	mul.wide.s32 	%rd13, %r154, 4;
	add.s64 	%rd4, %rd1, %rd13;
	not.pred 	%p13, %p12;
	@%p13 bra 	$L__BB0_7;
	ld.global.u32 	%r97, [%rd3];
	ld.global.u32 	%r98, [%rd4];
	mad.lo.s32 	%r182, %r98, %r97, %r182;
$L__BB0_7:
	add.s32 	%r99, %r155, 1;
	setp.gt.s32 	%p14, %r99, -1;
	setp.lt.s32 	%p15, %r99, %r76;
	and.pred  	%p16, %p14, %p15;
	and.pred  	%p17, %p1, %p16;
	not.pred 	%p18, %p17;
	@%p18 bra 	$L__BB0_9;
	ld.global.u32 	%r100, [%rd3+4];
	ld.global.u32 	%r101, [%rd4+4];
	mad.lo.s32 	%r182, %r101, %r100, %r182;
$L__BB0_9:
	add.s32 	%r102, %r155, 2;
	setp.gt.s32 	%p19, %r102, -1;
	setp.lt.s32 	%p20, %r102, %r76;
	and.pred  	%p21, %p19, %p20;
	and.pred  	%p22, %p1, %p21;
	not.pred 	%p23, %p22;
	@%p23 bra 	$L__BB0_11;
	ld.global.u32 	%r103, [%rd3+8];
	ld.global.u32 	%r104, [%rd4+8];
	mad.lo.s32 	%r182, %r104, %r103, %r182;
$L__BB0_11:
	add.s32 	%r105, %r155, 3;
	setp.gt.s32 	%p24, %r105, -1;
	setp.lt.s32 	%p25, %r105, %r76;
	and.pred  	%p26, %p24, %p25;
	and.pred  	%p27, %p1, %p26;
	not.pred 	%p28, %p27;
	@%p28 bra 	$L__BB0_13;
	ld.global.u32 	%r106, [%rd3+12];
	ld.global.u32 	%r107, [%rd4+12];
	mad.lo.s32 	%r182, %r107, %r106, %r182;
$L__BB0_13:
	add.s32 	%r108, %r155, 4;
	setp.gt.s32 	%p29, %r108, -1;
	setp.lt.s32 	%p30, %r108, %r76;
	and.pred  	%p31, %p29, %p30;
	and.pred  	%p32, %p1, %p31;
	not.pred 	%p33, %p32;
	@%p33 bra 	$L__BB0_15;
	ld.global.u32 	%r109, [%rd3+16];
	ld.global.u32 	%r110, [%rd4+16];
	mad.lo.s32 	%r182, %r110, %r109, %r182;
$L__BB0_15:
	add.s32 	%r111, %r155, 5;
	setp.gt.s32 	%p34, %r111, -1;
	setp.lt.s32 	%p35, %r111, %r76;
	and.pred  	%p36, %p34, %p35;
	and.pred  	%p37, %p1, %p36;
	not.pred 	%p38, %p37;
	@%p38 bra 	$L__BB0_17;
	ld.global.u32 	%r112, [%rd3+20];
	ld.global.u32 	%r113, [%rd4+20];
	mad.lo.s32 	%r182, %r113, %r112, %r182;
$L__BB0_17:
	add.s32 	%r114, %r155, 6;
	setp.gt.s32 	%p39, %r114, -1;
	setp.lt.s32 	%p40, %r114, %r76;
	and.pred  	%p41, %p39, %p40;
	and.pred  	%p42, %p1, %p41;
	not.pred 	%p43, %p42;
	@%p43 bra 	$L__BB0_19;
	ld.global.u32 	%r115, [%rd3+24];
	ld.global.u32 	%r116, [%rd4+24];
	mad.lo.s32 	%r182, %r116, %r115, %r182;
$L__BB0_19:
	add.s32 	%r117, %r155, 7;
	setp.gt.s32 	%p44, %r117, -1;
	setp.lt.s32 	%p45, %r117, %r76;
	and.pred  	%p46, %p44, %p45;
	and.pred  	%p47, %p1, %p46;
	not.pred 	%p48, %p47;
	@%p48 bra 	$L__BB0_21;
	ld.global.u32 	%r118, [%rd3+28];
	ld.global.u32 	%r119, [%rd4+28];
	mad.lo.s32 	%r182, %r119, %r118, %r182;
$L__BB0_21:
	add.s32 	%r157, %r157, 8;
	add.s32 	%r156, %r156, 8;
	add.s32 	%r155, %r155, 8;
	add.s32 	%r154, %r154, 8;
	add.s32 	%r153, %r153, 8;
	setp.ne.s32 	%p49, %r156, 0;
	@%p49 bra 	$L__BB0_5;
	add.s32 	%r175, %r157, -3;
$L__BB0_23:
	setp.eq.s32 	%p50, %r7, 0;
	@%p50 bra 	$L__BB0_44;
	add.s32 	%r121, %r7, -1;
	setp.lt.u32 	%p51, %r121, 3;
	@%p51 bra 	$L__BB0_34;
	add.s32 	%r49, %r175, %r1;
	setp.gt.s32 	%p52, %r49, -1;
	setp.lt.s32 	%p53, %r49, %r76;
	and.pred  	%p54, %p52, %p53;
	and.pred  	%p56, %p1, %p54;
	add.s32 	%r122, %r12, %r175;
	mul.wide.s32 	%rd14, %r122, 4;
	add.s64 	%rd5, %rd2, %rd14;
	add.s32 	%r123, %r49, %r13;
	mul.wide.s32 	%rd15, %r123, 4;
	add.s64 	%rd6, %rd1, %rd15;
	not.pred 	%p57, %p56;
	@%p57 bra 	$L__BB0_27;
	ld.global.u32 	%r124, [%rd5];
	ld.global.u32 	%r125, [%rd6];
	mad.lo.s32 	%r182, %r125, %r124, %r182;
$L__BB0_27:
	add.s32 	%r126, %r49, 1;
	setp.gt.s32 	%p58, %r126, -1;
	setp.lt.s32 	%p59, %r126, %r76;
	and.pred  	%p60, %p58, %p59;
	and.pred  	%p61, %p1, %p60;
	not.pred 	%p62, %p61;
	@%p62 bra 	$L__BB0_29;
	ld.global.u32 	%r127, [%rd5+4];
	ld.global.u32 	%r128, [%rd6+4];
	mad.lo.s32 	%r182, %r128, %r127, %r182;
$L__BB0_29:
	add.s32 	%r129, %r49, 2;
	setp.gt.s32 	%p63, %r129, -1;
	setp.lt.s32 	%p64, %r129, %r76;
	and.pred  	%p65, %p63, %p64;
	and.pred  	%p66, %p1, %p65;
	not.pred 	%p67, %p66;
	@%p67 bra 	$L__BB0_31;
	ld.global.u32 	%r130, [%rd5+8];
	ld.global.u32 	%r131, [%rd6+8];
	mad.lo.s32 	%r182, %r131, %r130, %r182;
$L__BB0_31:
	add.s32 	%r132, %r49, 3;
	setp.gt.s32 	%p68, %r132, -1;
	setp.lt.s32 	%p69, %r132, %r76;
	and.pred  	%p70, %p68, %p69;
	and.pred  	%p71, %p1, %p70;
	not.pred 	%p72, %p71;
	@%p72 bra 	$L__BB0_33;
	ld.global.u32 	%r133, [%rd5+12];
	ld.global.u32 	%r134, [%rd6+12];
	mad.lo.s32 	%r182, %r134, %r133, %r182;
$L__BB0_33:
	add.s32 	%r175, %r175, 4;
$L__BB0_34:
	add.s32 	%r137, %r6, 1;
	and.b32  	%r136, %r137, 3;
	setp.eq.s32 	%p73, %r136, 0;
	@%p73 bra 	$L__BB0_44;
	setp.eq.s32 	%p74, %r136, 1;
	@%p74 bra 	$L__BB0_41;
	add.s32 	%r62, %r175, %r1;
	setp.gt.s32 	%p75, %r62, -1;
	setp.lt.s32 	%p76, %r62, %r76;
	and.pred  	%p77, %p75, %p76;
	and.pred  	%p79, %p1, %p77;
	add.s32 	%r138, %r12, %r175;
	mul.wide.s32 	%rd16, %r138, 4;
	add.s64 	%rd7, %rd2, %rd16;
	add.s32 	%r139, %r62, %r13;
	mul.wide.s32 	%rd17, %r139, 4;
	add.s64 	%rd8, %rd1, %rd17;
	not.pred 	%p80, %p79;
	@%p80 bra 	$L__BB0_38;
	ld.global.u32 	%r140, [%rd7];
	ld.global.u32 	%r141, [%rd8];
	mad.lo.s32 	%r182, %r141, %r140, %r182;
$L__BB0_38:
	add.s32 	%r142, %r62, 1;
	setp.gt.s32 	%p81, %r142, -1;
	setp.lt.s32 	%p82, %r142, %r76;
	and.pred  	%p83, %p81, %p82;
	and.pred  	%p84, %p1, %p83;
	not.pred 	%p85, %p84;
	@%p85 bra 	$L__BB0_40;
	ld.global.u32 	%r143, [%rd7+4];
	ld.global.u32 	%r144, [%rd8+4];
	mad.lo.s32 	%r182, %r144, %r143, %r182;
$L__BB0_40:
	add.s32 	%r175, %r175, 2;
$L__BB0_41:
	and.b32  	%r145, %r6, 1;
	setp.eq.b32 	%p86, %r145, 1;
	@%p86 bra 	$L__BB0_44;
	add.s32 	%r71, %r175, %r1;
	setp.gt.s32 	%p87, %r71, -1;
	setp.lt.s32 	%p88, %r71, %r76;
	and.pred  	%p89, %p87, %p88;
	and.pred  	%p91, %p1, %p89;
	not.pred 	%p92, %p91;
	@%p92 bra 	$L__BB0_44;
	add.s32 	%r146, %r12, %r175;
	mul.wide.s32 	%rd18, %r146, 4;
	add.s64 	%rd19, %rd2, %rd18;
	ld.global.u32 	%r147, [%rd19];
	add.s32 	%r148, %r71, %r13;
	mul.wide.s32 	%rd20, %r148, 4;
	add.s64 	%rd21, %rd1, %rd20;
	ld.global.u32 	%r149, [%rd21];
	mad.lo.s32 	%r182, %r149, %r147, %r182;
$L__BB0_44:
	add.s32 	%r151, %r8, 1;
	setp.ne.s32 	%p93, %r8, %r5;
	@%p93 bra 	$L__BB0_3;
$L__BB0_45:
	mad.lo.s32 	%r150, %r76, %r86, %r1;
	cvta.to.global.u64 	%rd22, %rd9;
	mul.wide.s32 	%rd23, %r150, 4;
	add.s64 	%rd24, %rd22, %rd23;
	st.global.u32 	[%rd24], %r182;
$L__BB0_46:
	ret;

}
	// .globl	_Z17maxpooling_kernelPiS_iii
.visible .entry _Z17maxpooling_kernelPiS_iii(
	.param .u64 .ptr .align 1 _Z17maxpooling_kernelPiS_iii_param_0,
	.param .u64 .ptr .align 1 _Z17maxpooling_kernelPiS_iii_param_1,
	.param .u32 _Z17maxpooling_kernelPiS_iii_param_2,
	.param .u32 _Z17maxpooling_kernelPiS_iii_param_3,
	.param .u32 _Z17maxpooling_kernelPiS_iii_param_4
)
{
	.reg .pred 	%p<94>;
	.reg .b32 	%r<157>;
	.reg .b64 	%rd<15>;

	ld.param.u64 	%rd6, [_Z17maxpooling_kernelPiS_iii_param_0];
	ld.param.u64 	%rd5, [_Z17maxpooling_kernelPiS_iii_param_1];
	ld.param.u32 	%r74, [_Z17maxpooling_kernelPiS_iii_param_2];
	ld.param.u32 	%r77, [_Z17maxpooling_kernelPiS_iii_param_3];
	ld.param.u32 	%r76, [_Z17maxpooling_kernelPiS_iii_param_4];
	cvta.to.global.u64 	%rd1, %rd6;
	mov.u32 	%r78, %ctaid.x;
	mov.u32 	%r79, %ntid.x;
	mov.u32 	%r80, %tid.x;
	mad.lo.s32 	%r1, %r78, %r79, %r80;
	mov.u32 	%r81, %ctaid.y;
	mov.u32 	%r82, %ntid.y;
	mov.u32 	%r83, %tid.y;
	mad.lo.s32 	%r84, %r81, %r82, %r83;
	shr.u32 	%r85, %r76, 31;
	add.s32 	%r86, %r76, %r85;
	shr.s32 	%r3, %r86, 1;
	setp.ge.s32 	%p2, %r1, %r74;
	setp.ge.s32 	%p3, %r84, %r77;
	or.pred  	%p4, %p2, %p3;
	@%p4 bra 	$L__BB1_46;
	neg.s32 	%r4, %r3;
	setp.lt.s32 	%p5, %r76, -1;
	mov.b32 	%r155, -2147483648;
	@%p5 bra 	$L__BB1_45;
	abs.s32 	%r5, %r3;
	add.s32 	%r6, %r3, %r5;
	add.s32 	%r89, %r6, 1;
	and.b32  	%r7, %r89, 7;
	add.s32 	%r8, %r7, -1;
	and.b32  	%r9, %r89, 3;
	and.b32  	%r10, %r6, 1;
	sub.s32 	%r11, 3, %r3;
	and.b32  	%r90, %r89, -8;
	neg.s32 	%r12, %r90;
	sub.s32 	%r13, %r1, %r3;
	mov.b32 	%r155, -2147483648;
	mov.u32 	%r125, %r4;
$L__BB1_3:
	mov.u32 	%r14, %r125;
	setp.lt.u32 	%p6, %r6, 7;
	add.s32 	%r92, %r14, %r84;
	setp.gt.s32 	%p7, %r92, -1;
	setp.lt.s32 	%p8, %r92, %r77;
	and.pred  	%p1, %p7, %p8;
	mul.lo.s32 	%r16, %r92, %r74;
	mov.u32 	%r148, %r4;
	@%p6 bra 	$L__BB1_23;
	add.s32 	%r127, %r13, %r16;
	mov.u32 	%r128, %r13;
	mov.u32 	%r129, %r12;
	mov.u32 	%r130, %r11;
$L__BB1_5:
	.pragma "nounroll";
	setp.gt.s32 	%p9, %r128, -1;
	setp.lt.s32 	%p10, %r128, %r74;
	and.pred  	%p11, %p9, %p10;
	and.pred  	%p12, %p1, %p11;
	mul.wide.s32 	%rd7, %r127, 4;
	add.s64 	%rd2, %rd1, %rd7;
	not.pred 	%p13, %p12;
	@%p13 bra 	$L__BB1_7;
	ld.global.u32 	%r93, [%rd2];
	max.s32 	%r155, %r93, %r155;
$L__BB1_7:
	add.s32 	%r94, %r128, 1;
	setp.gt.s32 	%p14, %r94, -1;
	setp.lt.s32 	%p15, %r94, %r74;
	and.pred  	%p16, %p14, %p15;
	and.pred  	%p17, %p1, %p16;
	not.pred 	%p18, %p17;
	@%p18 bra 	$L__BB1_9;
	ld.global.u32 	%r95, [%rd2+4];
	max.s32 	%r155, %r95, %r155;
$L__BB1_9:
	add.s32 	%r96, %r128, 2;
	setp.gt.s32 	%p19, %r96, -1;
	setp.lt.s32 	%p20, %r96, %r74;
	and.pred  	%p21, %p19, %p20;
	and.pred  	%p22, %p1, %p21;
	not.pred 	%p23, %p22;
	@%p23 bra 	$L__BB1_11;
	ld.global.u32 	%r97, [%rd2+8];
	max.s32 	%r155, %r97, %r155;
$L__BB1_11:
	add.s32 	%r98, %r128, 3;
	setp.gt.s32 	%p24, %r98, -1;
	setp.lt.s32 	%p25, %r98, %r74;
	and.pred  	%p26, %p24, %p25;
	and.pred  	%p27, %p1, %p26;
	not.pred 	%p28, %p27;
	@%p28 bra 	$L__BB1_13;
	ld.global.u32 	%r99, [%rd2+12];
	max.s32 	%r155, %r99, %r155;
$L__BB1_13:
	add.s32 	%r100, %r128, 4;
	setp.gt.s32 	%p29, %r100, -1;
	setp.lt.s32 	%p30, %r100, %r74;
	and.pred  	%p31, %p29, %p30;
	and.pred  	%p32, %p1, %p31;
	not.pred 	%p33, %p32;
	@%p33 bra 	$L__BB1_15;
	ld.global.u32 	%r101, [%rd2+16];
	max.s32 	%r155, %r101, %r155;
$L__BB1_15:
	add.s32 	%r102, %r128, 5;
	setp.gt.s32 	%p34, %r102, -1;
	setp.lt.s32 	%p35, %r102, %r74;
	and.pred  	%p36, %p34, %p35;
	and.pred  	%p37, %p1, %p36;
	not.pred 	%p38, %p37;
	@%p38 bra 	$L__BB1_17;
	ld.global.u32 	%r103, [%rd2+20];
	max.s32 	%r155, %r103, %r155;
$L__BB1_17:
	add.s32 	%r104, %r128, 6;
	setp.gt.s32 	%p39, %r104, -1;
	setp.lt.s32 	%p40, %r104, %r74;
	and.pred  	%p41, %p39, %p40;
	and.pred  	%p42, %p1, %p41;
	not.pred 	%p43, %p42;
	@%p43 bra 	$L__BB1_19;
	ld.global.u32 	%r105, [%rd2+24];
	max.s32 	%r155, %r105, %r155;
$L__BB1_19:
	add.s32 	%r106, %r128, 7;
	setp.gt.s32 	%p44, %r106, -1;
	setp.lt.s32 	%p45, %r106, %r74;
	and.pred  	%p46, %p44, %p45;
	and.pred  	%p47, %p1, %p46;
	not.pred 	%p48, %p47;
	@%p48 bra 	$L__BB1_21;
	ld.global.u32 	%r107, [%rd2+28];
	max.s32 	%r155, %r107, %r155;
$L__BB1_21:
	add.s32 	%r130, %r130, 8;
	add.s32 	%r129, %r129, 8;
	add.s32 	%r128, %r128, 8;
	add.s32 	%r127, %r127, 8;
	setp.ne.s32 	%p49, %r129, 0;
	@%p49 bra 	$L__BB1_5;
	add.s32 	%r148, %r130, -3;
$L__BB1_23:
	setp.eq.s32 	%p50, %r7, 0;
	@%p50 bra 	$L__BB1_44;
	setp.lt.u32 	%p51, %r8, 3;
	@%p51 bra 	$L__BB1_34;
	add.s32 	%r47, %r148, %r1;
	setp.gt.s32 	%p52, %r47, -1;
	setp.lt.s32 	%p53, %r47, %r74;
	and.pred  	%p54, %p52, %p53;
	and.pred  	%p56, %p1, %p54;
	add.s32 	%r109, %r47, %r16;
	mul.wide.s32 	%rd8, %r109, 4;
	add.s64 	%rd3, %rd1, %rd8;
	not.pred 	%p57, %p56;
	@%p57 bra 	$L__BB1_27;
	ld.global.u32 	%r110, [%rd3];
	max.s32 	%r155, %r110, %r155;
$L__BB1_27:
	add.s32 	%r111, %r47, 1;
	setp.gt.s32 	%p58, %r111, -1;
	setp.lt.s32 	%p59, %r111, %r74;
	and.pred  	%p60, %p58, %p59;
	and.pred  	%p61, %p1, %p60;
	not.pred 	%p62, %p61;
	@%p62 bra 	$L__BB1_29;
	ld.global.u32 	%r112, [%rd3+4];
	max.s32 	%r155, %r112, %r155;
$L__BB1_29:
	add.s32 	%r113, %r47, 2;
	setp.gt.s32 	%p63, %r113, -1;
	setp.lt.s32 	%p64, %r113, %r74;
	and.pred  	%p65, %p63, %p64;
	and.pred  	%p66, %p1, %p65;
	not.pred 	%p67, %p66;
	@%p67 bra 	$L__BB1_31;
	ld.global.u32 	%r114, [%rd3+8];
	max.s32 	%r155, %r114, %r155;
$L__BB1_31:
	add.s32 	%r115, %r47, 3;
	setp.gt.s32 	%p68, %r115, -1;
	setp.lt.s32 	%p69, %r115, %r74;
	and.pred  	%p70, %p68, %p69;
	and.pred  	%p71, %p1, %p70;
	not.pred 	%p72, %p71;
	@%p72 bra 	$L__BB1_33;
	ld.global.u32 	%r116, [%rd3+12];
	max.s32 	%r155, %r116, %r155;
$L__BB1_33:
	add.s32 	%r148, %r148, 4;
$L__BB1_34:
	setp.eq.s32 	%p73, %r9, 0;
	@%p73 bra 	$L__BB1_44;
	setp.eq.s32 	%p74, %r9, 1;
	@%p74 bra 	$L__BB1_41;
	add.s32 	%r60, %r148, %r1;
	setp.gt.s32 	%p75, %r60, -1;
	setp.lt.s32 	%p76, %r60, %r74;
	and.pred  	%p77, %p75, %p76;
	and.pred  	%p79, %p1, %p77;
	add.s32 	%r118, %r60, %r16;
	mul.wide.s32 	%rd9, %r118, 4;
	add.s64 	%rd4, %rd1, %rd9;
	not.pred 	%p80, %p79;
	@%p80 bra 	$L__BB1_38;
	ld.global.u32 	%r119, [%rd4];
	max.s32 	%r155, %r119, %r155;
$L__BB1_38:
	add.s32 	%r120, %r60, 1;
	setp.gt.s32 	%p81, %r120, -1;
	setp.lt.s32 	%p82, %r120, %r74;
	and.pred  	%p83, %p81, %p82;
	and.pred  	%p84, %p1, %p83;
	not.pred 	%p85, %p84;
	@%p85 bra 	$L__BB1_40;
	ld.global.u32 	%r121, [%rd4+4];
	max.s32 	%r155, %r121, %r155;
$L__BB1_40:
	add.s32 	%r148, %r148, 2;
$L__BB1_41:
	setp.ne.s32 	%p86, %r10, 0;
	@%p86 bra 	$L__BB1_44;
	add.s32 	%r69, %r148, %r1;
	setp.gt.s32 	%p87, %r69, -1;
	setp.lt.s32 	%p88, %r69, %r74;
	and.pred  	%p89, %p87, %p88;
	and.pred  	%p91, %p1, %p89;
	not.pred 	%p92, %p91;
	@%p92 bra 	$L__BB1_44;
	add.s32 	%r122, %r69, %r16;
	mul.wide.s32 	%rd10, %r122, 4;
	add.s64 	%rd11, %rd1, %rd10;
	ld.global.u32 	%r123, [%rd11];
	max.s32 	%r155, %r123, %r155;
$L__BB1_44:
	add.s32 	%r125, %r14, 1;
	setp.ne.s32 	%p93, %r14, %r5;
	@%p93 bra 	$L__BB1_3;
$L__BB1_45:
	mad.lo.s32 	%r124, %r74, %r84, %r1;
	cvta.to.global.u64 	%rd12, %rd5;
	mul.wide.s32 	%rd13, %r124, 4;
	add.s64 	%rd14, %rd12, %rd13;
	st.global.u32 	[%rd14], %r155;
$L__BB1_46:
	ret;

}


// ===== COMPILED SASS (sm_100) =====

	.target	sm_100

	.elftype	@"ET_EXEC"


//--------------------- .note.nv.tkinfo           --------------------------
	.section	.note.nv.tkinfo,"",@"SHT_NOTE"
	.sectionflags	@"SHF_NOTE_NV_TKINFO"
	.tkinfo
        /*0018*/ 	.word	0x00000002
        /*0030*/ 	.string	""
        /*0030*/ 	.string	"ptxas"
        /*0030*/ 	.string	"Cuda compilation tools, release 13.0, V13.0.88"
        /*0030*/ 	.string	"Build cuda_13.0.r13.0/compiler.36424714_0"
        /*0030*/ 	.string	"-arch sm_100 -m 64 "



//--------------------- .note.nv.cuinfo           --------------------------
	.section	.note.nv.cuinfo,"",@"SHT_NOTE"
	.sectionflags	@"SHF_NOTE_NV_CUINFO"
        /*0018*/ 	.short	0x0002
        /*001a*/ 	.short	0x0064
        /*001c*/ 	.short	0x0082
	.zero		2


//--------------------- .nv.info                  --------------------------
	.section	.nv.info,"",@"SHT_CUDA_INFO"
	.align	4


	//----- nvinfo : EIATTR_REGCOUNT
	.align		4
        /*0000*/ 	.byte	0x04, 0x2f
        /*0002*/ 	.short	(.L_1 - .L_0)
	.align		4
.L_0:
        /*0004*/ 	.word	index@(_Z11blur_kernelPiS_S_iii)
        /*0008*/ 	.word	0x0000001e


	//----- nvinfo : EIATTR_FRAME_SIZE
	.align		4
.L_1:
        /*000c*/ 	.byte	0x04, 0x11
        /*000e*/ 	.short	(.L_3 - .L_2)
	.align		4
.L_2:
        /*0010*/ 	.word	index@(_Z11blur_kernelPiS_S_iii)
        /*0014*/ 	.word	0x00000000


	//----- nvinfo : EIATTR_REGCOUNT
	.align		4
.L_3:
        /*0018*/ 	.byte	0x04, 0x2f
        /*001a*/ 	.short	(.L_5 - .L_4)
	.align		4
.L_4:
        /*001c*/ 	.word	index@(_Z17maxpooling_kernelPiS_iii)
        /*0020*/ 	.word	0x00000020


	//----- nvinfo : EIATTR_FRAME_SIZE
	.align		4
.L_5:
        /*0024*/ 	.byte	0x04, 0x11
        /*0026*/ 	.short	(.L_7 - .L_6)
	.align		4
.L_6:
        /*0028*/ 	.word	index@(_Z17maxpooling_kernelPiS_iii)
        /*002c*/ 	.word	0x00000000


	//----- nvinfo : EIATTR_MIN_STACK_SIZE
	.align		4
.L_7:
        /*0030*/ 	.byte	0x04, 0x12
        /*0032*/ 	.short	(.L_9 - .L_8)
	.align		4
.L_8:
        /*0034*/ 	.word	index@(_Z17maxpooling_kernelPiS_iii)
        /*0038*/ 	.word	0x00000000


	//----- nvinfo : EIATTR_MIN_STACK_SIZE
	.align		4
.L_9:
        /*003c*/ 	.byte	0x04, 0x12
        /*003e*/ 	.short	(.L_11 - .L_10)
	.align		4
.L_10:
        /*0040*/ 	.word	index@(_Z11blur_kernelPiS_S_iii)
        /*0044*/ 	.word	0x00000000
.L_11:


//--------------------- .nv.compat                --------------------------
	.section	.nv.compat,"",@"SHT_CUDA_COMPAT_INFO"
	.align	4
        /*0000*/ 	.byte	0x02, 0x09, 0x00, 0x00, 0x02, 0x02, 0x01, 0x00, 0x02, 0x05, 0x05, 0x00, 0x03, 0x07, 0x01, 0x01
        /*0010*/ 	.byte	0x02, 0x03, 0x00, 0x00, 0x02, 0x06, 0x01, 0x00, 0x04, 0x0b, 0x08, 0x00, 0x09, 0x00, 0x00, 0x00
        /*0020*/ 	.byte	0x00, 0x00, 0x00, 0x00


//--------------------- .nv.info._Z17maxpooling_kernelPiS_iii --------------------------
	.section	.nv.info._Z17maxpooling_kernelPiS_iii,"",@"SHT_CUDA_INFO"
	.sectionflags	@""
	.align	4


	//----- nvinfo : EIATTR_CUDA_API_VERSION
	.align		4
        /*0000*/ 	.byte	0x04, 0x37
        /*0002*/ 	.short	(.L_13 - .L_12)
.L_12:
        /*0004*/ 	.word	0x00000082


	//----- nvinfo : EIATTR_KPARAM_INFO
	.align		4
.L_13:
        /*0008*/ 	.byte	0x04, 0x17
        /*000a*/ 	.short	(.L_15 - .L_14)
.L_14:
        /*000c*/ 	.word	0x00000000
        /*0010*/ 	.short	0x0004
        /*0012*/ 	.short	0x0018
        /*0014*/ 	.byte	0x00, 0xf0, 0x11, 0x00


	//----- nvinfo : EIATTR_KPARAM_INFO
	.align		4
.L_15:
        /*0018*/ 	.byte	0x04, 0x17
        /*001a*/ 	.short	(.L_17 - .L_16)
.L_16:
        /*001c*/ 	.word	0x00000000
        /*0020*/ 	.short	0x0003
        /*0022*/ 	.short	0x0014
        /*0024*/ 	.byte	0x00, 0xf0, 0x11, 0x00


	//----- nvinfo : EIATTR_KPARAM_INFO
	.align		4
.L_17:
        /*0028*/ 	.byte	0x04, 0x17
        /*002a*/ 	.short	(.L_19 - .L_18)
.L_18:
        /*002c*/ 	.word	0x00000000
        /*0030*/ 	.short	0x0002
        /*0032*/ 	.short	0x0010
        /*0034*/ 	.byte	0x00, 0xf0, 0x11, 0x00


	//----- nvinfo : EIATTR_KPARAM_INFO
	.align		4
.L_19:
        /*0038*/ 	.byte	0x04, 0x17
        /*003a*/ 	.short	(.L_21 - .L_20)
.L_20:
        /*003c*/ 	.word	0x00000000
        /*0040*/ 	.short	0x0001
        /*0042*/ 	.short	0x0008
        /*0044*/ 	.byte	0x00, 0xf5, 0x21, 0x00


	//----- nvinfo : EIATTR_KPARAM_INFO
	.align		4
.L_21:
        /*0048*/ 	.byte	0x04, 0x17
        /*004a*/ 	.short	(.L_23 - .L_22)
.L_22:
        /*004c*/ 	.word	0x00000000
        /*0050*/ 	.short	0x0000
        /*0052*/ 	.short	0x0000
        /*0054*/ 	.byte	0x00, 0xf5, 0x21, 0x00


	//----- nvinfo : EIATTR_SPARSE_MMA_MASK
	.align		4
.L_23:
        /*0058*/ 	.byte	0x03, 0x50
        /*005a*/ 	.short	0x0000


	//----- nvinfo : EIATTR_MAXREG_COUNT
	.align		4
        /*005c*/ 	.byte	0x03, 0x1b
        /*005e*/ 	.short	0x00ff


	//----- nvinfo : EIATTR_MERCURY_ISA_VERSION
	.align		4
        /*0060*/ 	.byte	0x03, 0x5f
        /*0062*/ 	.short	0x0101


	//----- nvinfo : EIATTR_VRC_CTA_INIT_COUNT
	.align		4
        /*0064*/ 	.byte	0x02, 0x4a
	.zero		1
	.zero		1


	//----- nvinfo : EIATTR_EXIT_INSTR_OFFSETS
	.align		4
        /*0068*/ 	.byte	0x04, 0x1c
        /*006a*/ 	.short	(.L_25 - .L_24)


	//   ....[0]....
.L_24:
        /*006c*/ 	.word	0x000000c0


	//   ....[1]....
        /*0070*/ 	.word	0x00000b40


	//----- nvinfo : EIATTR_CRS_STACK_SIZE
	.align		4
.L_25:
        /*0074*/ 	.byte	0x04, 0x1e
        /*0076*/ 	.short	(.L_27 - .L_26)
.L_26:
        /*0078*/ 	.word	0x00000000


	//----- nvinfo : EIATTR_CBANK_PARAM_SIZE
	.align		4
.L_27:
        /*007c*/ 	.byte	0x03, 0x19
        /*007e*/ 	.short	0x001c


	//----- nvinfo : EIATTR_PARAM_CBANK
	.align		4
        /*0080*/ 	.byte	0x04, 0x0a
        /*0082*/ 	.short	(.L_29 - .L_28)
	.align		4
.L_28:
        /*0084*/ 	.word	index@(.nv.constant0._Z17maxpooling_kernelPiS_iii)
        /*0088*/ 	.short	0x0380
        /*008a*/ 	.short	0x001c


	//----- nvinfo : EIATTR_SW_WAR
	.align		4
.L_29:
        /*008c*/ 	.byte	0x04, 0x36
        /*008e*/ 	.short	(.L_31 - .L_30)
.L_30:
        /*0090*/ 	.word	0x00000008
.L_31:


//--------------------- .nv.info._Z11blur_kernelPiS_S_iii --------------------------
	.section	.nv.info._Z11blur_kernelPiS_S_iii,"",@"SHT_CUDA_INFO"
	.sectionflags	@""
	.align	4


	//----- nvinfo : EIATTR_CUDA_API_VERSION
	.align		4
        /*0000*/ 	.byte	0x04, 0x37
        /*0002*/ 	.short	(.L_33 - .L_32)
.L_32:
        /*0004*/ 	.word	0x00000082


	//----- nvinfo : EIATTR_KPARAM_INFO
	.align		4
.L_33:
        /*0008*/ 	.byte	0x04, 0x17
        /*000a*/ 	.short	(.L_35 - .L_34)
.L_34:
        /*000c*/ 	.word	0x00000000
        /*0010*/ 	.short	0x0005
        /*0012*/ 	.short	0x0020
        /*0014*/ 	.byte	0x00, 0xf0, 0x11, 0x00


	//----- nvinfo : EIATTR_KPARAM_INFO
	.align		4
.L_35:
        /*0018*/ 	.byte	0x04, 0x17
        /*001a*/ 	.short	(.L_37 - .L_36)
.L_36:
        /*001c*/ 	.word	0x00000000
        /*0020*/ 	.short	0x0004
        /*0022*/ 	.short	0x001c
        /*0024*/ 	.byte	0x00, 0xf0, 0x11, 0x00


	//----- nvinfo : EIATTR_KPARAM_INFO
	.align		4
.L_37:
        /*0028*/ 	.byte	0x04, 0x17
        /*002a*/ 	.short	(.L_39 - .L_38)
.L_38:
        /*002c*/ 	.word	0x00000000
        /*0030*/ 	.short	0x0003
        /*0032*/ 	.short	0x0018
        /*0034*/ 	.byte	0x00, 0xf0, 0x11, 0x00


	//----- nvinfo : EIATTR_KPARAM_INFO
	.align		4
.L_39:
        /*0038*/ 	.byte	0x04, 0x17
        /*003a*/ 	.short	(.L_41 - .L_40)
.L_40:
        /*003c*/ 	.word	0x00000000
        /*0040*/ 	.short	0x0002
        /*0042*/ 	.short	0x0010
        /*0044*/ 	.byte	0x00, 0xf5, 0x21, 0x00


	//----- nvinfo : EIATTR_KPARAM_INFO
	.align		4
.L_41:
        /*0048*/ 	.byte	0x04, 0x17
        /*004a*/ 	.short	(.L_43 - .L_42)
.L_42:
        /*004c*/ 	.word	0x00000000
        /*0050*/ 	.short	0x0001
        /*0052*/ 	.short	0x0008
        /*0054*/ 	.byte	0x00, 0xf5, 0x21, 0x00


	//----- nvinfo : EIATTR_KPARAM_INFO
	.align		4
.L_43:
        /*0058*/ 	.byte	0x04, 0x17
        /*005a*/ 	.short	(.L_45 - .L_44)
.L_44:
        /*005c*/ 	.word	0x00000000
        /*0060*/ 	.short	0x0000
        /*0062*/ 	.short	0x0000
        /*0064*/ 	.byte	0x00, 0xf5, 0x21, 0x00


	//----- nvinfo : EIATTR_SPARSE_MMA_MASK
	.align		4
.L_45:
        /*0068*/ 	.byte	0x03, 0x50
        /*006a*/ 	.short	0x0000


	//----- nvinfo : EIATTR_MAXREG_COUNT
	.align		4
        /*006c*/ 	.byte	0x03, 0x1b
        /*006e*/ 	.short	0x00ff


	//----- nvinfo : EIATTR_MERCURY_ISA_VERSION
	.align		4
        /*0070*/ 	.byte	0x03, 0x5f
        /*0072*/ 	.short	0x0101


	//----- nvinfo : EIATTR_VRC_CTA_INIT_COUNT
	.align		4
        /*0074*/ 	.byte	0x02, 0x4a
	.zero		1
	.zero		1


	//----- nvinfo : EIATTR_EXIT_INSTR_OFFSETS
	.align		4
        /*0078*/ 	.byte	0x04, 0x1c
        /*007a*/ 	.short	(.L_47 - .L_46)


	//   ....[0]....
.L_46:
        /*007c*/ 	.word	0x000000c0


	//   ....[1]....
        /*0080*/ 	.word	0x00000d20


	//----- nvinfo : EIATTR_CRS_STACK_SIZE
	.align		4
.L_47:
        /*0084*/ 	.byte	0x04, 0x1e
        /*0086*/ 	.short	(.L_49 - .L_48)
.L_48:
        /*0088*/ 	.word	0x00000000


	//----- nvinfo : EIATTR_CBANK_PARAM_SIZE
	.align		4
.L_49:
        /*008c*/ 	.byte	0x03, 0x19
        /*008e*/ 	.short	0x0024


	//----- nvinfo : EIATTR_PARAM_CBANK
	.align		4
        /*0090*/ 	.byte	0x04, 0x0a
        /*0092*/ 	.short	(.L_51 - .L_50)
	.align		4
.L_50:
        /*0094*/ 	.word	index@(.nv.constant0._Z11blur_kernelPiS_S_iii)
        /*0098*/ 	.short	0x0380
        /*009a*/ 	.short	0x0024


	//----- nvinfo : EIATTR_SW_WAR
	.align		4
.L_51:
        /*009c*/ 	.byte	0x04, 0x36
        /*009e*/ 	.short	(.L_53 - .L_52)
.L_52:
        /*00a0*/ 	.word	0x00000008
.L_53:


//--------------------- .nv.callgraph             --------------------------
	.section	.nv.callgraph,"",@"SHT_CUDA_CALLGRAPH"
	.align	4
	.sectionentsize	8
	.align		4
        /*0000*/ 	.word	0x00000000
	.align		4
        /*0004*/ 	.word	0xffffffff
	.align		4
        /*0008*/ 	.word	0x00000000
	.align		4
        /*000c*/ 	.word	0xfffffffe
	.align		4
        /*0010*/ 	.word	0x00000000
	.align		4
        /*0014*/ 	.word	0xfffffffd
	.align		4
        /*0018*/ 	.word	0x00000000
	.align		4
        /*001c*/ 	.word	0xfffffffc


//--------------------- .text._Z17maxpooling_kernelPiS_iii --------------------------
	.section	.text._Z17maxpooling_kernelPiS_iii,"ax",@progbits
	.align	128
        .global         _Z17maxpooling_kernelPiS_iii
        .type           _Z17maxpooling_kernelPiS_iii,@function
        .size           _Z17maxpooling_kernelPiS_iii,(.L_x_18 - _Z17maxpooling_kernelPiS_iii)
        .other          _Z17maxpooling_kernelPiS_iii,@"STO_CUDA_ENTRY STV_DEFAULT"
_Z17maxpooling_kernelPiS_iii:
.text._Z17maxpooling_kernelPiS_iii:
[----:B------:R-:W-:Y:S01]  /*0000*/  LDC R1, c[0x0][0x37c] ;  /* 0x0000df00ff017b82 */ /* 0x000fe20000000800 */
[----:B------:R-:W0:Y:S07]  /*0010*/  S2R R0, SR_TID.Y ;  /* 0x0000000000007919 */ /* 0x000e2e0000002200 */
[----:B------:R-:W1:Y:S01]  /*0020*/  LDC R16, c[0x0][0x360] ;  /* 0x0000d800ff107b82 */ /* 0x000e620000000800 */
[----:B------:R-:W2:Y:S01]  /*0030*/  LDCU.64 UR6, c[0x0][0x390] ;  /* 0x00007200ff0677ac */ /* 0x000ea20008000a00 */
[----:B------:R-:W1:Y:S06]  /*0040*/  S2R R3, SR_TID.X ;  /* 0x0000000000037919 */ /* 0x000e6c0000002100 */
[----:B------:R-:W0:Y:S08]  /*0050*/  S2UR UR5, SR_CTAID.Y ;  /* 0x00000000000579c3 */ /* 0x000e300000002600 */
[----:B------:R-:W0:Y:S08]  /*0060*/  LDC R15, c[0x0][0x364] ;  /* 0x0000d900ff0f7b82 */ /* 0x000e300000000800 */
[----:B------:R-:W1:Y:S01]  /*0070*/  S2UR UR4, SR_CTAID.X ;  /* 0x00000000000479c3 */ /* 0x000e620000002500 */
[----:B0-----:R-:W-:-:S05]  /*0080*/  IMAD R15, R15, UR5, R0 ;  /* 0x000000050f0f7c24 */ /* 0x001fca000f8e0200 */
[----:B--2---:R-:W-:Y:S01]  /*0090*/  ISETP.GE.AND P0, PT, R15, UR7, PT ;  /* 0x000000070f007c0c */ /* 0x004fe2000bf06270 */
[----:B-1----:R-:W-:-:S05]  /*00a0*/  IMAD R16, R16, UR4, R3 ;  /* 0x0000000410107c24 */ /* 0x002fca000f8e0203 */
[----:B------:R-:W-:-:S13]  /*00b0*/  ISETP.GE.OR P0, PT, R16, UR6, P0 ;  /* 0x0000000610007c0c */ /* 0x000fda0008706670 */
[----:B------:R-:W-:Y:S05]  /*00c0*/  @P0 EXIT ;  /* 0x000000000000094d */ /* 0x000fea0003800000 */
[----:B------:R-:W0:Y:S01]  /*00d0*/  LDC R13, c[0x0][0x398] ;  /* 0x0000e600ff0d7b82 */ /* 0x000e220000000800 */
[----:B------:R-:W1:Y:S01]  /*00e0*/  LDCU.64 UR4, c[0x0][0x358] ;  /* 0x00006b00ff0477ac */ /* 0x000e620008000a00 */
[----:B------:R-:W-:Y:S01]  /*00f0*/  IMAD.MOV.U32 R14, RZ, RZ, -0x80000000 ;  /* 0x80000000ff0e7424 */ /* 0x000fe200078e00ff */
[C---:B0-----:R-:W-:Y:S02]  /*0100*/  ISETP.GE.AND P0, PT, R13.reuse, -0x1, PT ;  /* 0xffffffff0d00780c */ /* 0x041fe40003f06270 */
[----:B------:R-:W-:-:S11]  /*0110*/  LEA.HI R13, R13, R13, RZ, 0x1 ;  /* 0x0000000d0d0d7211 */ /* 0x000fd600078f08ff */
[----:B-1----:R-:W-:Y:S05]  /*0120*/  @!P0 BRA `(.L_x_0) ;  /* 0x0000000800708947 */ /* 0x002fea0003800000 */
[----:B------:R-:W-:Y:S01]  /*0130*/  SHF.R.S32.HI R13, RZ, 0x1, R13 ;  /* 0x00000001ff0d7819 */ /* 0x000fe2000001140d */
[----:B------:R-:W-:-:S03]  /*0140*/  IMAD.MOV.U32 R14, RZ, RZ, -0x80000000 ;  /* 0x80000000ff0e7424 */ /* 0x000fc600078e00ff */
[----:B------:R-:W-:Y:S01]  /*0150*/  IABS R12, R13 ;  /* 0x0000000d000c7213 */ /* 0x000fe20000000000 */
[--C-:B------:R-:W-:Y:S01]  /*0160*/  IMAD.MOV R11, RZ, RZ, -R13.reuse ;  /* 0x000000ffff0b7224 */ /* 0x100fe200078e0a0d */
[C---:B------:R-:W-:Y:S01]  /*0170*/  IADD3 R10, PT, PT, -R13.reuse, 0x3, RZ ;  /* 0x000000030d0a7810 */ /* 0x040fe20007ffe1ff */
[----:B------:R-:W-:Y:S02]  /*0180*/  IMAD.IADD R9, R16, 0x1, -R13 ;  /* 0x0000000110097824 */ /* 0x000fe400078e0a0d */
[----:B------:R-:W-:Y:S02]  /*0190*/  IMAD.IADD R12, R13, 0x1, R12 ;  /* 0x000000010d0c7824 */ /* 0x000fe400078e020c */
[----:B------:R-:W-:Y:S02]  /*01a0*/  IMAD.MOV.U32 R8, RZ, RZ, R11 ;  /* 0x000000ffff087224 */ /* 0x000fe400078e000b */
[----:B------:R-:W-:-:S05]  /*01b0*/  VIADD R7, R12, 0x1 ;  /* 0x000000010c077836 */ /* 0x000fca0000000000 */
[C---:B------:R-:W-:Y:S02]  /*01c0*/  LOP3.LUT R21, R7.reuse, 0x7, RZ, 0xc0, !PT ;  /* 0x0000000707157812 */ /* 0x040fe400078ec0ff */
[C---:B------:R-:W-:Y:S02]  /*01d0*/  LOP3.LUT R6, R7.reuse, 0xfffffff8, RZ, 0xc0, !PT ;  /* 0xfffffff807067812 */ /* 0x040fe400078ec0ff */
[----:B------:R-:W-:Y:S01]  /*01e0*/  LOP3.LUT R7, R7, 0x3, RZ, 0xc0, !PT ;  /* 0x0000000307077812 */ /* 0x000fe200078ec0ff */
[----:B------:R-:W-:Y:S02]  /*01f0*/  VIADD R0, R21, 0xffffffff ;  /* 0xffffffff15007836 */ /* 0x000fe40000000000 */
[----:B------:R-:W-:-:S03]  /*0200*/  IMAD.MOV R6, RZ, RZ, -R6 ;  /* 0x000000ffff067224 */ /* 0x000fc600078e0a06 */
[----:B------:R-:W-:-:S13]  /*0210*/  ISETP.GE.U32.AND P5, PT, R0, 0x3, PT ;  /* 0x000000030000780c */ /* 0x000fda0003fa6070 */
.L_x_7:
[----:B------:R-:W0:Y:S01]  /*0220*/  LDCU UR6, c[0x0][0x394] ;  /* 0x00007280ff0677ac */ /* 0x000e220008000800 */
[----:B------:R-:W-:Y:S01]  /*0230*/  ISETP.GE.U32.AND P1, PT, R12, 0x7, PT ;  /* 0x000000070c00780c */ /* 0x000fe20003f26070 */
[----:B------:R-:W-:Y:S01]  /*0240*/  IMAD.IADD R0, R15, 0x1, R8 ;  /* 0x000000010f007824 */ /* 0x000fe200078e0208 */
[----:B------:R-:W-:Y:S01]  /*0250*/  IABS R3, R13 ;  /* 0x0000000d00037213 */ /* 0x000fe20000000000 */
[----:B------:R-:W-:-:S03]  /*0260*/  IMAD.MOV.U32 R5, RZ, RZ, R11 ;  /* 0x000000ffff057224 */ /* 0x000fc600078e000b */
[C---:B------:R-:W-:Y:S01]  /*0270*/  ISETP.NE.AND P6, PT, R8.reuse, R3, PT ;  /* 0x000000030800720c */ /* 0x040fe20003fc5270 */
[----:B------:R-:W-:Y:S01]  /*0280*/  VIADD R8, R8, 0x1 ;  /* 0x0000000108087836 */ /* 0x000fe20000000000 */
[----:B0-----:R-:W-:-:S04]  /*0290*/  ISETP.GE.AND P0, PT, R0, UR6, PT ;  /* 0x0000000600007c0c */ /* 0x001fc8000bf06270 */
[----:B------:R-:W-:Y:S01]  /*02a0*/  ISETP.GT.AND P0, PT, R0, -0x1, !P0 ;  /* 0xffffffff0000780c */ /* 0x000fe20004704270 */
[----:B------:R-:W-:-:S12]  /*02b0*/  @!P1 BRA `(.L_x_1) ;  /* 0x0000000000f89947 */ /* 0x000fd80003800000 */
[----:B------:R-:W0:Y:S01]  /*02c0*/  LDC.64 R2, c[0x0][0x380] ;  /* 0x0000e000ff027b82 */ /* 0x000e220000000a00 */
[----:B------:R-:W1:Y:S01]  /*02d0*/  LDCU UR6, c[0x0][0x390] ;  /* 0x00007200ff0677ac */ /* 0x000e620008000800 */
[--C-:B------:R-:W-:Y:S02]  /*02e0*/  IMAD.MOV.U32 R17, RZ, RZ, R9.reuse ;  /* 0x000000ffff117224 */ /* 0x100fe400078e0009 */
[----:B------:R-:W-:Y:S01]  /*02f0*/  IMAD.MOV.U32 R18, RZ, RZ, R6 ;  /* 0x000000ffff127224 */ /* 0x000fe200078e0006 */
[----:B------:R-:W2:Y:S01]  /*0300*/  LDCU UR7, c[0x0][0x390] ;  /* 0x00007200ff0777ac */ /* 0x000ea20008000800 */
[----:B------:R-:W-:Y:S02]  /*0310*/  IMAD.MOV.U32 R20, RZ, RZ, R10 ;  /* 0x000000ffff147224 */ /* 0x000fe400078e000a */
[----:B-1----:R-:W-:-:S07]  /*0320*/  IMAD R19, R0, UR6, R9 ;  /* 0x0000000600137c24 */ /* 0x002fce000f8e0209 */
.L_x_2:
[C---:B--2---:R-:W-:Y:S01]  /*0330*/  ISETP.GE.AND P4, PT, R17.reuse, UR7, PT ;  /* 0x0000000711007c0c */ /* 0x044fe2000bf86270 */
[C---:B------:R-:W-:Y:S02]  /*0340*/  VIADD R4, R17.reuse, 0x1 ;  /* 0x0000000111047836 */ /* 0x040fe40000000000 */
[C---:B------:R-:W-:Y:S01]  /*0350*/  VIADD R5, R17.reuse, 0x2 ;  /* 0x0000000211057836 */ /* 0x040fe20000000000 */
[C---:B------:R-:W-:Y:S01]  /*0360*/  ISETP.GT.AND P4, PT, R17.reuse, -0x1, !P4 ;  /* 0xffffffff1100780c */ /* 0x040fe20006784270 */
[----:B------:R-:W-:Y:S01]  /*0370*/  VIADD R22, R17, 0x3 ;  /* 0x0000000311167836 */ /* 0x000fe20000000000 */
[----:B------:R-:W-:Y:S02]  /*0380*/  ISETP.GE.AND P2, PT, R4, UR7, PT ;  /* 0x0000000704007c0c */ /* 0x000fe4000bf46270 */
[----:B------:R-:W-:Y:S02]  /*0390*/  PLOP3.LUT P4, PT, P0, P4, PT, 0x80, 0x8 ;  /* 0x000000000008781c */ /* 0x000fe40000789070 */
[----:B------:R-:W-:-:S02]  /*03a0*/  ISETP.GE.AND P3, PT, R5, UR7, PT ;  /* 0x0000000705007c0c */ /* 0x000fc4000bf66270 */
[----:B------:R-:W-:Y:S02]  /*03b0*/  ISETP.GT.AND P2, PT, R4, -0x1, !P2 ;  /* 0xffffffff0400780c */ /* 0x000fe40005744270 */
[----:B------:R-:W-:Y:S01]  /*03c0*/  ISETP.GT.AND P3, PT, R5, -0x1, !P3 ;  /* 0xffffffff0500780c */ /* 0x000fe20005f64270 */
[----:B0-----:R-:W-:Y:S01]  /*03d0*/  IMAD.WIDE R4, R19, 0x4, R2 ;  /* 0x0000000413047825 */ /* 0x001fe200078e0202 */
[----:B------:R-:W-:Y:S02]  /*03e0*/  PLOP3.LUT P2, PT, P0, P2, PT, 0x80, 0x8 ;  /* 0x000000000008781c */ /* 0x000fe40000745070 */
[C---:B------:R-:W-:Y:S02]  /*03f0*/  ISETP.GE.AND P1, PT, R22.reuse, UR7, PT ;  /* 0x0000000716007c0c */ /* 0x040fe4000bf26270 */
[----:B------:R-:W-:Y:S01]  /*0400*/  PLOP3.LUT P3, PT, P0, P3, PT, 0x80, 0x8 ;  /* 0x000000000008781c */ /* 0x000fe20000767070 */
[----:B------:R-:W2:Y:S01]  /*0410*/  @P4 LDG.E R23, desc[UR4][R4.64] ;  /* 0x0000000404174981 */ /* 0x000ea2000c1e1900 */
[----:B------:R-:W-:-:S04]  /*0420*/  ISETP.GT.AND P1, PT, R22, -0x1, !P1 ;  /* 0xffffffff1600780c */ /* 0x000fc80004f24270 */
[----:B------:R-:W-:-:S03]  /*0430*/  PLOP3.LUT P1, PT, P0, P1, PT, 0x80, 0x8 ;  /* 0x000000000008781c */ /* 0x000fc60000723070 */
[----:B------:R-:W3:Y:S04]  /*0440*/  @P2 LDG.E R25, desc[UR4][R4.64+0x4] ;  /* 0x0000040404192981 */ /* 0x000ee8000c1e1900 */
[----:B------:R-:W4:Y:S06]  /*0450*/  @P3 LDG.E R27, desc[UR4][R4.64+0x8] ;  /* 0x00000804041b3981 */ /* 0x000f2c000c1e1900 */
[----:B------:R-:W5:Y:S01]  /*0460*/  @P1 LDG.E R29, desc[UR4][R4.64+0xc] ;  /* 0x00000c04041d1981 */ /* 0x000f62000c1e1900 */
[C---:B------:R-:W-:Y:S01]  /*0470*/  VIADD R22, R17.reuse, 0x4 ;  /* 0x0000000411167836 */ /* 0x040fe20000000000 */
[----:B--2---:R-:W-:Y:S01]  /*0480*/  @P4 VIMNMX R14, PT, PT, R14, R23, !PT ;  /* 0x000000170e0e4248 */ /* 0x004fe20007fe0100 */
[----:B------:R-:W-:-:S03]  /*0490*/  VIADD R23, R17, 0x6 ;  /* 0x0000000611177836 */ /* 0x000fc60000000000 */
[----:B------:R-:W-:-:S04]  /*04a0*/  ISETP.GE.AND P4, PT, R22, UR7, PT ;  /* 0x0000000716007c0c */ /* 0x000fc8000bf86270 */
[----:B------:R-:W-:Y:S01]  /*04b0*/  ISETP.GT.AND P4, PT, R22, -0x1, !P4 ;  /* 0xffffffff1600780c */ /* 0x000fe20006784270 */
[C---:B------:R-:W-:Y:S01]  /*04c0*/  VIADD R22, R17.reuse, 0x5 ;  /* 0x0000000511167836 */ /* 0x040fe20000000000 */
[----:B---3--:R-:W-:Y:S02]  /*04d0*/  @P2 VIMNMX R14, PT, PT, R14, R25, !PT ;  /* 0x000000190e0e2248 */ /* 0x008fe40007fe0100 */
[----:B------:R-:W-:Y:S02]  /*04e0*/  PLOP3.LUT P4, PT, P0, P4, PT, 0x80, 0x8 ;  /* 0x000000000008781c */ /* 0x000fe40000789070 */
[----:B------:R-:W-:Y:S02]  /*04f0*/  ISETP.GE.AND P2, PT, R22, UR7, PT ;  /* 0x0000000716007c0c */ /* 0x000fe4000bf46270 */
[----:B----4-:R-:W-:Y:S02]  /*0500*/  @P3 VIMNMX R14, PT, PT, R14, R27, !PT ;  /* 0x0000001b0e0e3248 */ /* 0x010fe40007fe0100 */
[----:B------:R-:W-:Y:S01]  /*0510*/  ISETP.GT.AND P2, PT, R22, -0x1, !P2 ;  /* 0xffffffff1600780c */ /* 0x000fe20005744270 */
[----:B------:R-:W-:Y:S01]  /*0520*/  VIADD R22, R17, 0x7 ;  /* 0x0000000711167836 */ /* 0x000fe20000000000 */
[----:B------:R-:W-:-:S02]  /*0530*/  ISETP.GE.AND P3, PT, R23, UR7, PT ;  /* 0x0000000717007c0c */ /* 0x000fc4000bf66270 */
[----:B------:R-:W-:Y:S02]  /*0540*/  PLOP3.LUT P2, PT, P0, P2, PT, 0x80, 0x8 ;  /* 0x000000000008781c */ /* 0x000fe40000745070 */
[----:B-----5:R-:W-:Y:S02]  /*0550*/  @P1 VIMNMX R14, PT, PT, R14, R29, !PT ;  /* 0x0000001d0e0e1248 */ /* 0x020fe40007fe0100 */
[----:B------:R-:W-:Y:S02]  /*0560*/  ISETP.GT.AND P3, PT, R23, -0x1, !P3 ;  /* 0xffffffff1700780c */ /* 0x000fe40005f64270 */
[C---:B------:R-:W-:Y:S01]  /*0570*/  ISETP.GE.AND P1, PT, R22.reuse, UR7, PT ;  /* 0x0000000716007c0c */ /* 0x040fe2000bf26270 */
[----:B------:R-:W2:Y:S01]  /*0580*/  @P4 LDG.E R23, desc[UR4][R4.64+0x10] ;  /* 0x0000100404174981 */ /* 0x000ea2000c1e1900 */
[----:B------:R-:W-:Y:S02]  /*0590*/  PLOP3.LUT P3, PT, P0, P3, PT, 0x80, 0x8 ;  /* 0x000000000008781c */ /* 0x000fe40000767070 */
[----:B------:R-:W-:-:S03]  /*05a0*/  ISETP.GT.AND P1, PT, R22, -0x1, !P1 ;  /* 0xffffffff1600780c */ /* 0x000fc60004f24270 */
[----:B------:R-:W3:Y:S01]  /*05b0*/  @P2 LDG.E R25, desc[UR4][R4.64+0x14] ;  /* 0x0000140404192981 */ /* 0x000ee2000c1e1900 */
[----:B------:R-:W-:-:S07]  /*05c0*/  PLOP3.LUT P1, PT, P0, P1, PT, 0x80, 0x8 ;  /* 0x000000000008781c */ /* 0x000fce0000723070 */
[----:B------:R-:W4:Y:S06]  /*05d0*/  @P3 LDG.E R27, desc[UR4][R4.64+0x18] ;  /* 0x00001804041b3981 */ /* 0x000f2c000c1e1900 */
[----:B------:R-:W5:Y:S01]  /*05e0*/  @P1 LDG.E R29, desc[UR4][R4.64+0x1c] ;  /* 0x00001c04041d1981 */ /* 0x000f62000c1e1900 */
[----:B------:R-:W-:Y:S02]  /*05f0*/  VIADD R18, R18, 0x8 ;  /* 0x0000000812127836 */ /* 0x000fe40000000000 */
[----:B------:R-:W-:Y:S02]  /*0600*/  VIADD R20, R20, 0x8 ;  /* 0x0000000814147836 */ /* 0x000fe40000000000 */
[----:B------:R-:W-:-:S02]  /*0610*/  VIADD R19, R19, 0x8 ;  /* 0x0000000813137836 */ /* 0x000fc40000000000 */
[----:B------:R-:W-:Y:S01]  /*0620*/  VIADD R17, R17, 0x8 ;  /* 0x0000000811117836 */ /* 0x000fe20000000000 */
[----:B--2---:R-:W-:-:S04]  /*0630*/  @P4 VIMNMX R14, PT, PT, R14, R23, !PT ;  /* 0x000000170e0e4248 */ /* 0x004fc80007fe0100 */
[----:B---3--:R-:W-:Y:S02]  /*0640*/  @P2 VIMNMX R14, PT, PT, R14, R25, !PT ;  /* 0x000000190e0e2248 */ /* 0x008fe40007fe0100 */
[----:B------:R-:W-:Y:S02]  /*0650*/  ISETP.NE.AND P2, PT, R18, RZ, PT ;  /* 0x000000ff1200720c */ /* 0x000fe40003f45270 */
[----:B----4-:R-:W-:-:S04]  /*0660*/  @P3 VIMNMX R14, PT, PT, R14, R27, !PT ;  /* 0x0000001b0e0e3248 */ /* 0x010fc80007fe0100 */
[----:B-----5:R-:W-:-:S07]  /*0670*/  @P1 VIMNMX R14, PT, PT, R14, R29, !PT ;  /* 0x0000001d0e0e1248 */ /* 0x020fce0007fe0100 */
[----:B------:R-:W-:Y:S05]  /*0680*/  @P2 BRA `(.L_x_2) ;  /* 0xfffffffc00282947 */ /* 0x000fea000383ffff */
[----:B------:R-:W-:-:S07]  /*0690*/  VIADD R5, R20, 0xfffffffd ;  /* 0xfffffffd14057836 */ /* 0x000fce0000000000 */
.L_x_1:
[----:B------:R-:W-:-:S13]  /*06a0*/  ISETP.NE.AND P1, PT, R21, RZ, PT ;  /* 0x000000ff1500720c */ /* 0x000fda0003f25270 */
[----:B------:R-:W-:Y:S05]  /*06b0*/  @!P1 BRA `(.L_x_3) ;  /* 0x0000000400089947 */ /* 0x000fea0003800000 */
[----:B------:R-:W-:Y:S01]  /*06c0*/  ISETP.NE.AND P4, PT, R7, RZ, PT ;  /* 0x000000ff0700720c */ /* 0x000fe20003f85270 */
[----:B------:R-:W-:-:S12]  /*06d0*/  @!P5 BRA `(.L_x_4) ;  /* 0x000000000074d947 */ /* 0x000fd80003800000 */
[----:B------:R-:W0:Y:S01]  /*06e0*/  LDCU UR6, c[0x0][0x390] ;  /* 0x00007200ff0677ac */ /* 0x000e220008000800 */
[----:B------:R-:W1:Y:S01]  /*06f0*/  LDC.64 R2, c[0x0][0x380] ;  /* 0x0000e000ff027b82 */ /* 0x000e620000000a00 */
[----:B------:R-:W-:-:S05]  /*0700*/  IMAD.IADD R19, R16, 0x1, R5 ;  /* 0x0000000110137824 */ /* 0x000fca00078e0205 */
[----:B0-----:R-:W-:Y:S01]  /*0710*/  ISETP.GE.AND P2, PT, R19, UR6, PT ;  /* 0x0000000613007c0c */ /* 0x001fe2000bf46270 */
[----:B------:R-:W-:-:S03]  /*0720*/  IMAD R17, R0, UR6, R19 ;  /* 0x0000000600117c24 */ /* 0x000fc6000f8e0213 */
[----:B------:R-:W-:Y:S01]  /*0730*/  ISETP.GT.AND P2, PT, R19, -0x1, !P2 ;  /* 0xffffffff1300780c */ /* 0x000fe20005744270 */
[----:B-1----:R-:W-:-:S03]  /*0740*/  IMAD.WIDE R2, R17, 0x4, R2 ;  /* 0x0000000411027825 */ /* 0x002fc600078e0202 */
[----:B------:R-:W-:-:S13]  /*0750*/  PLOP3.LUT P2, PT, P0, P2, PT, 0x80, 0x8 ;  /* 0x000000000008781c */ /* 0x000fda0000745070 */
[----:B------:R-:W2:Y:S01]  /*0760*/  @P2 LDG.E R17, desc[UR4][R2.64] ;  /* 0x0000000402112981 */ /* 0x000ea2000c1e1900 */
[C---:B------:R-:W-:Y:S02]  /*0770*/  VIADD R4, R19.reuse, 0x1 ;  /* 0x0000000113047836 */ /* 0x040fe40000000000 */
[C---:B------:R-:W-:Y:S02]  /*0780*/  VIADD R18, R19.reuse, 0x2 ;  /* 0x0000000213127836 */ /* 0x040fe40000000000 */
[----:B------:R-:W-:Y:S01]  /*0790*/  VIADD R19, R19, 0x3 ;  /* 0x0000000313137836 */ /* 0x000fe20000000000 */
[----:B------:R-:W-:Y:S02]  /*07a0*/  ISETP.GE.AND P3, PT, R4, UR6, PT ;  /* 0x0000000604007c0c */ /* 0x000fe4000bf66270 */
[----:B------:R-:W-:Y:S02]  /*07b0*/  ISETP.GE.AND P1, PT, R18, UR6, PT ;  /* 0x0000000612007c0c */ /* 0x000fe4000bf26270 */
[----:B------:R-:W-:-:S02]  /*07c0*/  ISETP.GT.AND P3, PT, R4, -0x1, !P3 ;  /* 0xffffffff0400780c */ /* 0x000fc40005f64270 */
[----:B------:R-:W-:Y:S02]  /*07d0*/  ISETP.GT.AND P1, PT, R18, -0x1, !P1 ;  /* 0xffffffff1200780c */ /* 0x000fe40004f24270 */
[----:B------:R-:W-:Y:S02]  /*07e0*/  PLOP3.LUT P3, PT, P0, P3, PT, 0x80, 0x8 ;  /* 0x000000000008781c */ /* 0x000fe40000767070 */
[----:B------:R-:W-:Y:S02]  /*07f0*/  PLOP3.LUT P1, PT, P0, P1, PT, 0x80, 0x8 ;  /* 0x000000000008781c */ /* 0x000fe40000723070 */
[----:B--2---:R-:W-:Y:S02]  /*0800*/  @P2 VIMNMX R14, PT, PT, R14, R17, !PT ;  /* 0x000000110e0e2248 */ /* 0x004fe40007fe0100 */
[----:B------:R-:W-:-:S07]  /*0810*/  ISETP.GE.AND P2, PT, R19, UR6, PT ;  /* 0x0000000613007c0c */ /* 0x000fce000bf46270 */
[----:B------:R-:W2:Y:S01]  /*0820*/  @P3 LDG.E R17, desc[UR4][R2.64+0x4] ;  /* 0x0000040402113981 */ /* 0x000ea2000c1e1900 */
[----:B------:R-:W-:-:S03]  /*0830*/  ISETP.GT.AND P2, PT, R19, -0x1, !P2 ;  /* 0xffffffff1300780c */ /* 0x000fc60005744270 */
[----:B------:R-:W3:Y:S01]  /*0840*/  @P1 LDG.E R19, desc[UR4][R2.64+0x8] ;  /* 0x0000080402131981 */ /* 0x000ee2000c1e1900 */
[----:B------:R-:W-:-:S13]  /*0850*/  PLOP3.LUT P2, PT, P0, P2, PT, 0x80, 0x8 ;  /* 0x000000000008781c */ /* 0x000fda0000745070 */
[----:B------:R-:W4:Y:S01]  /*0860*/  @P2 LDG.E R23, desc[UR4][R2.64+0xc] ;  /* 0x00000c0402172981 */ /* 0x000f22000c1e1900 */
[----:B------:R-:W-:Y:S01]  /*0870*/  VIADD R5, R5, 0x4 ;  /* 0x0000000405057836 */ /* 0x000fe20000000000 */
[----:B--2---:R-:W-:-:S04]  /*0880*/  @P3 VIMNMX R14, PT, PT, R14, R17, !PT ;  /* 0x000000110e0e3248 */ /* 0x004fc80007fe0100 */
[----:B---3--:R-:W-:-:S04]  /*0890*/  @P1 VIMNMX R14, PT, PT, R14, R19, !PT ;  /* 0x000000130e0e1248 */ /* 0x008fc80007fe0100 */
[----:B----4-:R-:W-:-:S07]  /*08a0*/  @P2 VIMNMX R14, PT, PT, R14, R23, !PT ;  /* 0x000000170e0e2248 */ /* 0x010fce0007fe0100 */
.L_x_4:
[----:B------:R-:W-:Y:S05]  /*08b0*/  @!P4 BRA `(.L_x_3) ;  /* 0x000000000088c947 */ /* 0x000fea0003800000 */
[----:B------:R-:W-:Y:S02]  /*08c0*/  ISETP.NE.AND P1, PT, R7, 0x1, PT ;  /* 0x000000010700780c */ /* 0x000fe40003f25270 */
[----:B------:R-:W-:-:S11]  /*08d0*/  LOP3.LUT P3, RZ, R12, 0x1, RZ, 0xc0, !PT ;  /* 0x000000010cff7812 */ /* 0x000fd6000786c0ff */
[----:B------:R-:W-:Y:S05]  /*08e0*/  @!P1 BRA `(.L_x_5) ;  /* 0x0000000000449947 */ /* 0x000fea0003800000 */
[----:B------:R-:W0:Y:S01]  /*08f0*/  LDCU UR6, c[0x0][0x390] ;  /* 0x00007200ff0677ac */ /* 0x000e220008000800 */
[----:B------:R-:W1:Y:S01]  /*0900*/  LDC.64 R2, c[0x0][0x380] ;  /* 0x0000e000ff027b82 */ /* 0x000e620000000a00 */
[----:B------:R-:W-:-:S04]  /*0910*/  IMAD.IADD R17, R16, 0x1, R5 ;  /* 0x0000000110117824 */ /* 0x000fc800078e0205 */
[C---:B------:R-:W-:Y:S01]  /*0920*/  VIADD R4, R17.reuse, 0x1 ;  /* 0x0000000111047836 */ /* 0x040fe20000000000 */
[----:B0-----:R-:W-:-:S04]  /*0930*/  ISETP.GE.AND P1, PT, R17, UR6, PT ;  /* 0x0000000611007c0c */ /* 0x001fc8000bf26270 */
[----:B------:R-:W-:Y:S02]  /*0940*/  ISETP.GE.AND P2, PT, R4, UR6, PT ;  /* 0x0000000604007c0c */ /* 0x000fe4000bf46270 */
[----:B------:R-:W-:Y:S01]  /*0950*/  ISETP.GT.AND P1, PT, R17, -0x1, !P1 ;  /* 0xffffffff1100780c */ /* 0x000fe20004f24270 */
[----:B------:R-:W-:Y:S01]  /*0960*/  IMAD R17, R0, UR6, R17 ;  /* 0x0000000600117c24 */ /* 0x000fe2000f8e0211 */
[----:B------:R-:W-:Y:S02]  /*0970*/  ISETP.GT.AND P2, PT, R4, -0x1, !P2 ;  /* 0xffffffff0400780c */ /* 0x000fe40005744270 */
[----:B------:R-:W-:Y:S01]  /*0980*/  PLOP3.LUT P1, PT, P0, P1, PT, 0x80, 0x8 ;  /* 0x000000000008781c */ /* 0x000fe20000723070 */
[----:B-1----:R-:W-:Y:S01]  /*0990*/  IMAD.WIDE R2, R17, 0x4, R2 ;  /* 0x0000000411027825 */ /* 0x002fe200078e0202 */
[----:B------:R-:W-:-:S11]  /*09a0*/  PLOP3.LUT P2, PT, P0, P2, PT, 0x80, 0x8 ;  /* 0x000000000008781c */ /* 0x000fd60000745070 */
[----:B------:R-:W2:Y:S04]  /*09b0*/  @P1 LDG.E R17, desc[UR4][R2.64] ;  /* 0x0000000402111981 */ /* 0x000ea8000c1e1900 */
[----:B------:R-:W3:Y:S01]  /*09c0*/  @P2 LDG.E R19, desc[UR4][R2.64+0x4] ;  /* 0x0000040402132981 */ /* 0x000ee2000c1e1900 */
[----:B------:R-:W-:Y:S01]  /*09d0*/  VIADD R5, R5, 0x2 ;  /* 0x0000000205057836 */ /* 0x000fe20000000000 */
[----:B--2---:R-:W-:-:S04]  /*09e0*/  @P1 VIMNMX R14, PT, PT, R14, R17, !PT ;  /* 0x000000110e0e1248 */ /* 0x004fc80007fe0100 */
[----:B---3--:R-:W-:-:S07]  /*09f0*/  @P2 VIMNMX R14, PT, PT, R14, R19, !PT ;  /* 0x000000130e0e2248 */ /* 0x008fce0007fe0100 */
.L_x_5:
[----:B------:R-:W-:Y:S05]  /*0a00*/  @P3 BRA `(.L_x_3) ;  /* 0x0000000000343947 */ /* 0x000fea0003800000 */
[----:B------:R-:W0:Y:S01]  /*0a10*/  LDCU UR6, c[0x0][0x390] ;  /* 0x00007200ff0677ac */ /* 0x000e220008000800 */
[----:B------:R-:W-:Y:S01]  /*0a20*/  IMAD.IADD R5, R16, 0x1, R5 ;  /* 0x0000000110057824 */ /* 0x000fe200078e0205 */
[----:B------:R-:W-:Y:S04]  /*0a30*/  BSSY.RECONVERGENT B0, `(.L_x_3) ;  /* 0x000000a000007945 */ /* 0x000fe80003800200 */
[----:B0-----:R-:W-:-:S04]  /*0a40*/  ISETP.GE.AND P1, PT, R5, UR6, PT ;  /* 0x0000000605007c0c */ /* 0x001fc8000bf26270 */
[----:B------:R-:W-:-:S04]  /*0a50*/  ISETP.GT.AND P1, PT, R5, -0x1, !P1 ;  /* 0xffffffff0500780c */ /* 0x000fc80004f24270 */
[----:B------:R-:W-:-:S13]  /*0a60*/  PLOP3.LUT P1, PT, P0, P1, PT, 0x80, 0x8 ;  /* 0x000000000008781c */ /* 0x000fda0000723070 */
[----:B------:R-:W-:Y:S05]  /*0a70*/  @!P1 BRA `(.L_x_6) ;  /* 0x0000000000149947 */ /* 0x000fea0003800000 */
[----:B------:R-:W0:Y:S01]  /*0a80*/  LDC.64 R2, c[0x0][0x380] ;  /* 0x0000e000ff027b82 */ /* 0x000e220000000a00 */
[----:B------:R-:W-:-:S04]  /*0a90*/  IMAD R5, R0, UR6, R5 ;  /* 0x0000000600057c24 */ /* 0x000fc8000f8e0205 */
[----:B0-----:R-:W-:-:S06]  /*0aa0*/  IMAD.WIDE R2, R5, 0x4, R2 ;  /* 0x0000000405027825 */ /* 0x001fcc00078e0202 */
[----:B------:R-:W2:Y:S02]  /*0ab0*/  LDG.E R3, desc[UR4][R2.64] ;  /* 0x0000000402037981 */ /* 0x000ea4000c1e1900 */
[----:B--2---:R-:W-:-:S07]  /*0ac0*/  VIMNMX R14, PT, PT, R14, R3, !PT ;  /* 0x000000030e0e7248 */ /* 0x004fce0007fe0100 */
.L_x_6:
[----:B------:R-:W-:Y:S05]  /*0ad0*/  BSYNC.RECONVERGENT B0 ;  /* 0x0000000000007941 */ /* 0x000fea0003800200 */
.L_x_3:
[----:B------:R-:W-:Y:S05]  /*0ae0*/  @P6 BRA `(.L_x_7) ;  /* 0xfffffff400cc6947 */ /* 0x000fea000383ffff */
.L_x_0:
[----:B------:R-:W0:Y:S01]  /*0af0*/  LDC.64 R2, c[0x0][0x388] ;  /* 0x0000e200ff027b82 */ /* 0x000e220000000a00 */
[----:B------:R-:W1:Y:S02]  /*0b00*/  LDCU UR6, c[0x0][0x390] ;  /* 0x00007200ff0677ac */ /* 0x000e640008000800 */
[----:B-1----:R-:W-:-:S04]  /*0b10*/  IMAD R15, R15, UR6, R16 ;  /* 0x000000060f0f7c24 */ /* 0x002fc8000f8e0210 */
[----:B0-----:R-:W-:-:S05]  /*0b20*/  IMAD.WIDE R2, R15, 0x4, R2 ;  /* 0x000000040f027825 */ /* 0x001fca00078e0202 */
[----:B------:R-:W-:Y:S01]  /*0b30*/  STG.E desc[UR4][R2.64], R14 ;  /* 0x0000000e02007986 */ /* 0x000fe2000c101904 */
[----:B------:R-:W-:Y:S05]  /*0b40*/  EXIT ;  /* 0x000000000000794d */ /* 0x000fea0003800000 */
.L_x_8:
[----:B------:R-:W-:-:S00]  /*0b50*/  BRA `(.L_x_8) ;  /* 0xfffffffc00fc7947 */ /* 0x000fc0000383ffff */
[----:B------:R-:W-:-:S00]  /*0b60*/  NOP ;  /* 0x0000000000007918 */ /* 0x000fc00000000000 */
        /* <DEDUP_REMOVED lines=9> */
.L_x_18:


//--------------------- .text._Z11blur_kernelPiS_S_iii --------------------------
	.section	.text._Z11blur_kernelPiS_S_iii,"ax",@progbits
	.align	128
        .global         _Z11blur_kernelPiS_S_iii
        .type           _Z11blur_kernelPiS_S_iii,@function
        .size           _Z11blur_kernelPiS_S_iii,(.L_x_19 - _Z11blur_kernelPiS_S_iii)
        .other          _Z11blur_kernelPiS_S_iii,@"STO_CUDA_ENTRY STV_DEFAULT"
_Z11blur_kernelPiS_S_iii:
.text._Z11blur_kernelPiS_S_iii:
        /* <DEDUP_REMOVED lines=15> */
[----:B------:R-:W-:Y:S01]  /*00f0*/  IMAD.MOV.U32 R10, RZ, RZ, RZ ;  /* 0x000000ffff0a7224 */ /* 0x000fe200078e00ff */
[C---:B0-----:R-:W-:Y:S02]  /*0100*/  ISETP.GE.AND P0, PT, R12.reuse, -0x1, PT ;  /* 0xffffffff0c00780c */ /* 0x041fe40003f06270 */
[----:B------:R-:W-:-:S11]  /*0110*/  LEA.HI R12, R12, R12, RZ, 0x1 ;  /* 0x0000000c0c0c7211 */ /* 0x000fd600078f08ff */
[----:B-1----:R-:W-:Y:S05]  /*0120*/  @!P0 BRA `(.L_x_9) ;  /* 0x0000000800e88947 */ /* 0x002fea0003800000 */
[----:B------:R-:W-:Y:S01]  /*0130*/  SHF.R.S32.HI R12, RZ, 0x1, R12 ;  /* 0x00000001ff0c7819 */ /* 0x000fe2000001140c */
[----:B------:R-:W-:-:S03]  /*0140*/  IMAD.MOV.U32 R10, RZ, RZ, RZ ;  /* 0x000000ffff0a7224 */ /* 0x000fc600078e00ff */
[----:B------:R-:W-:Y:S01]  /*0150*/  IABS R13, R12 ;  /* 0x0000000c000d7213 */ /* 0x000fe20000000000 */
[----:B------:R-:W-:-:S04]  /*0160*/  IMAD.MOV R14, RZ, RZ, -R12 ;  /* 0x000000ffff0e7224 */ /* 0x000fc800078e0a0c */
[----:B------:R-:W-:Y:S02]  /*0170*/  IMAD.IADD R13, R12, 0x1, R13 ;  /* 0x000000010c0d7824 */ /* 0x000fe400078e020d */
[----:B------:R-:W-:Y:S02]  /*0180*/  IMAD.MOV.U32 R15, RZ, RZ, R14 ;  /* 0x000000ffff0f7224 */ /* 0x000fe400078e000e */
[----:B------:R-:W-:-:S05]  /*0190*/  VIADD R16, R13, 0x1 ;  /* 0x000000010d107836 */ /* 0x000fca0000000000 */
[----:B------:R-:W-:-:S07]  /*01a0*/  LOP3.LUT R16, R16, 0x7, RZ, 0xc0, !PT ;  /* 0x0000000710107812 */ /* 0x000fce00078ec0ff */
.L_x_16:
[----:B------:R-:W0:Y:S01]  /*01b0*/  LDCU UR6, c[0x0][0x39c] ;  /* 0x00007380ff0677ac */ /* 0x000e220008000800 */
[----:B------:R-:W-:Y:S01]  /*01c0*/  ISETP.GE.U32.AND P1, PT, R13, 0x7, PT ;  /* 0x000000070d00780c */ /* 0x000fe20003f26070 */
[--C-:B------:R-:W-:Y:S01]  /*01d0*/  IMAD.IADD R17, R0, 0x1, R15.reuse ;  /* 0x0000000100117824 */ /* 0x100fe200078e020f */
[----:B------:R-:W-:Y:S01]  /*01e0*/  IABS R4, R12 ;  /* 0x0000000c00047213 */ /* 0x000fe20000000000 */
[----:B------:R-:W1:Y:S01]  /*01f0*/  LDCU UR7, c[0x0][0x3a0] ;  /* 0x00007400ff0777ac */ /* 0x000e620008000800 */
[----:B------:R-:W-:Y:S01]  /*0200*/  IMAD.IADD R2, R12, 0x1, R15 ;  /* 0x000000010c027824 */ /* 0x000fe200078e020f */
[----:B------:R-:W-:Y:S02]  /*0210*/  MOV R6, R14 ;  /* 0x0000000e00067202 */ /* 0x000fe40000000f00 */
[C---:B------:R-:W-:Y:S01]  /*0220*/  ISETP.NE.AND P5, PT, R15.reuse, R4, PT ;  /* 0x000000040f00720c */ /* 0x040fe20003fa5270 */
[----:B------:R-:W-:Y:S01]  /*0230*/  VIADD R15, R15, 0x1 ;  /* 0x000000010f0f7836 */ /* 0x000fe20000000000 */
[----:B0-----:R-:W-:Y:S01]  /*0240*/  ISETP.GE.AND P0, PT, R17, UR6, PT ;  /* 0x0000000611007c0c */ /* 0x001fe2000bf06270 */
[----:B-1----:R-:W-:-:S03]  /*0250*/  IMAD R19, R2, UR7, RZ ;  /* 0x0000000702137c24 */ /* 0x002fc6000f8e02ff */
[----:B------:R-:W-:Y:S01]  /*0260*/  ISETP.GT.AND P0, PT, R17, -0x1, !P0 ;  /* 0xffffffff1100780c */ /* 0x000fe20004704270 */
[----:B------:R-:W-:Y:S01]  /*0270*/  IMAD.IADD R18, R12, 0x1, R19 ;  /* 0x000000010c127824 */ /* 0x000fe200078e0213 */
[----:B------:R-:W-:Y:S11]  /*0280*/  @!P1 BRA `(.L_x_10) ;  /* 0x00000004002c9947 */ /* 0x000ff60003800000 */
[----:B------:R-:W0:Y:S01]  /*0290*/  LDC.64 R4, c[0x0][0x390] ;  /* 0x0000e400ff047b82 */ /* 0x000e220000000a00 */
[----:B------:R-:W1:Y:S01]  /*02a0*/  LDCU UR6, c[0x0][0x398] ;  /* 0x00007300ff0677ac */ /* 0x000e620008000800 */
[----:B------:R-:W-:Y:S01]  /*02b0*/  VIADD R23, R13, 0x1 ;  /* 0x000000010d177836 */ /* 0x000fe20000000000 */
[----:B------:R-:W-:Y:S01]  /*02c0*/  IADD3 R22, PT, PT, -R12, 0x3, RZ ;  /* 0x000000030c167810 */ /* 0x000fe20007ffe1ff */
[----:B------:R-:W-:Y:S01]  /*02d0*/  IMAD.IADD R20, R11, 0x1, -R12 ;  /* 0x000000010b147824 */ /* 0x000fe200078e0a0c */
[----:B------:R-:W2:Y:S02]  /*02e0*/  LDCU UR7, c[0x0][0x398] ;  /* 0x00007300ff0777ac */ /* 0x000ea40008000800 */
[----:B------:R-:W-:Y:S01]  /*02f0*/  LOP3.LUT R23, R23, 0xfffffff8, RZ, 0xc0, !PT ;  /* 0xfffffff817177812 */ /* 0x000fe200078ec0ff */
[----:B------:R-:W3:Y:S04]  /*0300*/  LDC.64 R2, c[0x0][0x380] ;  /* 0x0000e000ff027b82 */ /* 0x000ee80000000a00 */
[----:B------:R-:W-:-:S02]  /*0310*/  IMAD.MOV R23, RZ, RZ, -R23 ;  /* 0x000000ffff177224 */ /* 0x000fc400078e0a17 */
[----:B-1----:R-:W-:-:S07]  /*0320*/  IMAD R21, R17, UR6, R20 ;  /* 0x0000000611157c24 */ /* 0x002fce000f8e0214 */
.L_x_11:
[----:B--2---:R-:W-:Y:S01]  /*0330*/  ISETP.GE.AND P1, PT, R20, UR7, PT ;  /* 0x0000000714007c0c */ /* 0x004fe2000bf26270 */
[----:B0-----:R-:W-:-:S03]  /*0340*/  IMAD.WIDE R6, R19, 0x4, R4 ;  /* 0x0000000413067825 */ /* 0x001fc600078e0204 */
[----:B------:R-:W-:Y:S01]  /*0350*/  ISETP.GT.AND P1, PT, R20, -0x1, !P1 ;  /* 0xffffffff1400780c */ /* 0x000fe20004f24270 */
[----:B---3--:R-:W-:-:S03]  /*0360*/  IMAD.WIDE R8, R21, 0x4, R2 ;  /* 0x0000000415087825 */ /* 0x008fc600078e0202 */
[----:B------:R-:W-:Y:S01]  /*0370*/  PLOP3.LUT P1, PT, P0, P1, PT, 0x80, 0x8 ;  /* 0x000000000008781c */ /* 0x000fe20000723070 */
[----:B------:R-:W-:-:S12]  /*0380*/  VIADD R26, R20, 0x1 ;  /* 0x00000001141a7836 */ /* 0x000fd80000000000 */
[----:B------:R-:W2:Y:S04]  /*0390*/  @P1 LDG.E R25, desc[UR4][R6.64] ;  /* 0x0000000406191981 */ /* 0x000ea8000c1e1900 */
[----:B------:R-:W2:Y:S01]  /*03a0*/  @P1 LDG.E R24, desc[UR4][R8.64] ;  /* 0x0000000408181981 */ /* 0x000ea2000c1e1900 */
[----:B------:R-:W-:-:S04]  /*03b0*/  ISETP.GE.AND P2, PT, R26, UR7, PT ;  /* 0x000000071a007c0c */ /* 0x000fc8000bf46270 */
[----:B------:R-:W-:-:S04]  /*03c0*/  ISETP.GT.AND P2, PT, R26, -0x1, !P2 ;  /* 0xffffffff1a00780c */ /* 0x000fc80005744270 */
[----:B------:R-:W-:-:S13]  /*03d0*/  PLOP3.LUT P2, PT, P0, P2, PT, 0x80, 0x8 ;  /* 0x000000000008781c */ /* 0x000fda0000745070 */
[----:B------:R-:W3:Y:S04]  /*03e0*/  @P2 LDG.E R27, desc[UR4][R6.64+0x4] ;  /* 0x00000404061b2981 */ /* 0x000ee8000c1e1900 */
[----:B------:R-:W3:Y:S01]  /*03f0*/  @P2 LDG.E R26, desc[UR4][R8.64+0x4] ;  /* 0x00000404081a2981 */ /* 0x000ee2000c1e1900 */
[----:B--2---:R-:W-:Y:S01]  /*0400*/  @P1 IMAD R10, R25, R24, R10 ;  /* 0x00000018190a1224 */ /* 0x004fe200078e020a */
[----:B------:R-:W-:-:S04]  /*0410*/  IADD3 R24, PT, PT, R20, 0x2, RZ ;  /* 0x0000000214187810 */ /* 0x000fc80007ffe0ff */
[----:B------:R-:W-:-:S04]  /*0420*/  ISETP.GE.AND P1, PT, R24, UR7, PT ;  /* 0x0000000718007c0c */ /* 0x000fc8000bf26270 */
[----:B------:R-:W-:-:S04]  /*0430*/  ISETP.GT.AND P1, PT, R24, -0x1, !P1 ;  /* 0xffffffff1800780c */ /* 0x000fc80004f24270 */
[----:B------:R-:W-:-:S13]  /*0440*/  PLOP3.LUT P1, PT, P0, P1, PT, 0x80, 0x8 ;  /* 0x000000000008781c */ /* 0x000fda0000723070 */
[----:B------:R-:W2:Y:S01]  /*0450*/  @P1 LDG.E R25, desc[UR4][R6.64+0x8] ;  /* 0x0000080406191981 */ /* 0x000ea2000c1e1900 */
[----:B---3--:R-:W-:Y:S02]  /*0460*/  @P2 IMAD R10, R27, R26, R10 ;  /* 0x0000001a1b0a2224 */ /* 0x008fe400078e020a */
[----:B------:R-:W-:Y:S01]  /*0470*/  VIADD R26, R20, 0x3 ;  /* 0x00000003141a7836 */ /* 0x000fe20000000000 */
[----:B------:R-:W2:Y:S04]  /*0480*/  @P1 LDG.E R24, desc[UR4][R8.64+0x8] ;  /* 0x0000080408181981 */ /* 0x000ea8000c1e1900 */
[----:B------:R-:W-:-:S04]  /*0490*/  ISETP.GE.AND P2, PT, R26, UR7, PT ;  /* 0x000000071a007c0c */ /* 0x000fc8000bf46270 */
[----:B------:R-:W-:-:S04]  /*04a0*/  ISETP.GT.AND P2, PT, R26, -0x1, !P2 ;  /* 0xffffffff1a00780c */ /* 0x000fc80005744270 */
[----:B------:R-:W-:-:S13]  /*04b0*/  PLOP3.LUT P2, PT, P0, P2, PT, 0x80, 0x8 ;  /* 0x000000000008781c */ /* 0x000fda0000745070 */
[----:B------:R-:W3:Y:S04]  /*04c0*/  @P2 LDG.E R27, desc[UR4][R6.64+0xc] ;  /* 0x00000c04061b2981 */ /* 0x000ee8000c1e1900 */
[----:B------:R-:W3:Y:S01]  /*04d0*/  @P2 LDG.E R26, desc[UR4][R8.64+0xc] ;  /* 0x00000c04081a2981 */ /* 0x000ee2000c1e1900 */
[----:B--2---:R-:W-:Y:S02]  /*04e0*/  @P1 IMAD R10, R25, R24, R10 ;  /* 0x00000018190a1224 */ /* 0x004fe400078e020a */
[----:B------:R-:W-:-:S05]  /*04f0*/  VIADD R24, R20, 0x4 ;  /* 0x0000000414187836 */ /* 0x000fca0000000000 */
[----:B------:R-:W-:-:S04]  /*0500*/  ISETP.GE.AND P1, PT, R24, UR7, PT ;  /* 0x0000000718007c0c */ /* 0x000fc8000bf26270 */
[----:B------:R-:W-:-:S04]  /*0510*/  ISETP.GT.AND P1, PT, R24, -0x1, !P1 ;  /* 0xffffffff1800780c */ /* 0x000fc80004f24270 */
[----:B------:R-:W-:-:S13]  /*0520*/  PLOP3.LUT P3, PT, P0, P1, PT, 0x80, 0x8 ;  /* 0x000000000008781c */ /* 0x000fda0000763070 */
[----:B------:R-:W2:Y:S04]  /*0530*/  @P3 LDG.E R25, desc[UR4][R6.64+0x10] ;  /* 0x0000100406193981 */ /* 0x000ea8000c1e1900 */
[----:B------:R-:W2:Y:S01]  /*0540*/  @P3 LDG.E R24, desc[UR4][R8.64+0x10] ;  /* 0x0000100408183981 */ /* 0x000ea2000c1e1900 */
[----:B---3--:R-:W-:Y:S02]  /*0550*/  @P2 IMAD R10, R27, R26, R10 ;  /* 0x0000001a1b0a2224 */ /* 0x008fe400078e020a */
[----:B------:R-:W-:-:S05]  /*0560*/  VIADD R26, R20, 0x5 ;  /* 0x00000005141a7836 */ /* 0x000fca0000000000 */
        /* <DEDUP_REMOVED lines=8> */
[----:B------:R-:W-:Y:S01]  /*05f0*/  ISETP.GT.AND P2, PT, R24, -0x1, !P2 ;  /* 0xffffffff1800780c */ /* 0x000fe20005744270 */
[----:B------:R-:W-:-:S05]  /*0600*/  VIADD R24, R20, 0x7 ;  /* 0x0000000714187836 */ /* 0x000fca0000000000 */
[C---:B------:R-:W-:Y:S02]  /*0610*/  ISETP.GE.AND P3, PT, R24.reuse, UR7, PT ;  /* 0x0000000718007c0c */ /* 0x040fe4000bf66270 */
[----:B------:R-:W-:Y:S02]  /*0620*/  PLOP3.LUT P2, PT, P0, P2, PT, 0x80, 0x8 ;  /* 0x000000000008781c */ /* 0x000fe40000745070 */
[----:B------:R-:W-:-:S04]  /*0630*/  ISETP.GT.AND P3, PT, R24, -0x1, !P3 ;  /* 0xffffffff1800780c */ /* 0x000fc80005f64270 */
[----:B------:R-:W-:-:S07]  /*0640*/  PLOP3.LUT P3, PT, P0, P3, PT, 0x80, 0x8 ;  /* 0x000000000008781c */ /* 0x000fce0000767070 */
[----:B------:R-:W2:Y:S01]  /*0650*/  @P2 LDG.E R25, desc[UR4][R6.64+0x18] ;  /* 0x0000180406192981 */ /* 0x000ea2000c1e1900 */
[----:B---3--:R-:W-:-:S03]  /*0660*/  @P1 IMAD R10, R27, R26, R10 ;  /* 0x0000001a1b0a1224 */ /* 0x008fc600078e020a */
[----:B------:R-:W2:Y:S04]  /*0670*/  @P2 LDG.E R24, desc[UR4][R8.64+0x18] ;  /* 0x0000180408182981 */ /* 0x000ea8000c1e1900 */
[----:B------:R-:W3:Y:S04]  /*0680*/  @P3 LDG.E R27, desc[UR4][R6.64+0x1c] ;  /* 0x00001c04061b3981 */ /* 0x000ee8000c1e1900 */
[----:B------:R-:W3:Y:S01]  /*0690*/  @P3 LDG.E R26, desc[UR4][R8.64+0x1c] ;  /* 0x00001c04081a3981 */ /* 0x000ee2000c1e1900 */
[----:B------:R-:W-:-:S05]  /*06a0*/  VIADD R23, R23, 0x8 ;  /* 0x0000000817177836 */ /* 0x000fca0000000000 */
[----:B------:R-:W-:Y:S01]  /*06b0*/  ISETP.NE.AND P1, PT, R23, RZ, PT ;  /* 0x000000ff1700720c */ /* 0x000fe20003f25270 */
[----:B------:R-:W-:Y:S01]  /*06c0*/  VIADD R21, R21, 0x8 ;  /* 0x0000000815157836 */ /* 0x000fe20000000000 */
[----:B------:R-:W-:Y:S01]  /*06d0*/  IADD3 R22, PT, PT, R22, 0x8, RZ ;  /* 0x0000000816167810 */ /* 0x000fe20007ffe0ff */
[----:B------:R-:W-:Y:S02]  /*06e0*/  VIADD R19, R19, 0x8 ;  /* 0x0000000813137836 */ /* 0x000fe40000000000 */
[----:B------:R-:W-:Y:S02]  /*06f0*/  VIADD R20, R20, 0x8 ;  /* 0x0000000814147836 */ /* 0x000fe40000000000 */
[----:B--2---:R-:W-:-:S04]  /*0700*/  @P2 IMAD R10, R25, R24, R10 ;  /* 0x00000018190a2224 */ /* 0x004fc800078e020a */
[----:B---3--:R-:W-:Y:S02]  /*0710*/  @P3 IMAD R10, R27, R26, R10 ;  /* 0x0000001a1b0a3224 */ /* 0x008fe400078e020a */
[----:B------:R-:W-:Y:S05]  /*0720*/  @P1 BRA `(.L_x_11) ;  /* 0xfffffffc00001947 */ /* 0x000fea000383ffff */
[----:B------:R-:W-:-:S07]  /*0730*/  VIADD R6, R22, 0xfffffffd ;  /* 0xfffffffd16067836 */ /* 0x000fce0000000000 */
.L_x_10:
[----:B------:R-:W-:-:S13]  /*0740*/  ISETP.NE.AND P1, PT, R16, RZ, PT ;  /* 0x000000ff1000720c */ /* 0x000fda0003f25270 */
[----:B------:R-:W-:Y:S05]  /*0750*/  @!P1 BRA `(.L_x_12) ;  /* 0x0000000400589947 */ /* 0x000fea0003800000 */
[----:B------:R-:W-:Y:S02]  /*0760*/  VIADD R2, R16, 0xffffffff ;  /* 0xffffffff10027836 */ /* 0x000fe40000000000 */
[----:B------:R-:W-:-:S03]  /*0770*/  VIADD R7, R13, 0x1 ;  /* 0x000000010d077836 */ /* 0x000fc60000000000 */
[----:B------:R-:W-:Y:S02]  /*0780*/  ISETP.GE.U32.AND P1, PT, R2, 0x3, PT ;  /* 0x000000030200780c */ /* 0x000fe40003f26070 */
[----:B------:R-:W-:-:S11]  /*0790*/  LOP3.LUT P6, R7, R7, 0x3, RZ, 0xc0, !PT ;  /* 0x0000000307077812 */ /* 0x000fd600078cc0ff */
[----:B------:R-:W-:Y:S05]  /*07a0*/  @!P1 BRA `(.L_x_13) ;  /* 0x0000000000909947 */ /* 0x000fea0003800000 */
[----:B------:R-:W0:Y:S01]  /*07b0*/  LDCU UR6, c[0x0][0x398] ;  /* 0x00007300ff0677ac */ /* 0x000e220008000800 */
[----:B------:R-:W1:Y:S01]  /*07c0*/  LDC.64 R4, c[0x0][0x390] ;  /* 0x0000e400ff047b82 */ /* 0x000e620000000a00 */
[----:B------:R-:W-:-:S05]  /*07d0*/  IADD3 R8, PT, PT, R11, R6, RZ ;  /* 0x000000060b087210 */ /* 0x000fca0007ffe0ff */
[C---:B------:R-:W-:Y:S02]  /*07e0*/  VIADD R9, R8.reuse, 0x1 ;  /* 0x0000000108097836 */ /* 0x040fe40000000000 */
[----:B------:R-:W2:Y:S01]  /*07f0*/  LDC.64 R2, c[0x0][0x380] ;  /* 0x0000e000ff027b82 */ /* 0x000ea20000000a00 */
[C---:B------:R-:W-:Y:S02]  /*0800*/  VIADD R19, R8.reuse, 0x2 ;  /* 0x0000000208137836 */ /* 0x040fe40000000000 */
[C---:B------:R-:W-:Y:S01]  /*0810*/  VIADD R20, R8.reuse, 0x3 ;  /* 0x0000000308147836 */ /* 0x040fe20000000000 */
[C---:B0-----:R-:W-:Y:S02]  /*0820*/  ISETP.GE.AND P1, PT, R8.reuse, UR6, PT ;  /* 0x0000000608007c0c */ /* 0x041fe4000bf26270 */
[----:B------:R-:W-:Y:S02]  /*0830*/  ISETP.GE.AND P4, PT, R9, UR6, PT ;  /* 0x0000000609007c0c */ /* 0x000fe4000bf86270 */
[----:B------:R-:W-:-:S02]  /*0840*/  ISETP.GT.AND P1, PT, R8, -0x1, !P1 ;  /* 0xffffffff0800780c */ /* 0x000fc40004f24270 */
[----:B------:R-:W-:Y:S02]  /*0850*/  ISETP.GE.AND P3, PT, R19, UR6, PT ;  /* 0x0000000613007c0c */ /* 0x000fe4000bf66270 */
[----:B------:R-:W-:Y:S01]  /*0860*/  ISETP.GT.AND P4, PT, R9, -0x1, !P4 ;  /* 0xffffffff0900780c */ /* 0x000fe20006784270 */
[----:B------:R-:W-:Y:S01]  /*0870*/  IMAD.IADD R9, R18, 0x1, R6 ;  /* 0x0000000112097824 */ /* 0x000fe200078e0206 */
[----:B------:R-:W-:Y:S02]  /*0880*/  PLOP3.LUT P1, PT, P0, P1, PT, 0x80, 0x8 ;  /* 0x000000000008781c */ /* 0x000fe40000723070 */
[----:B------:R-:W-:Y:S01]  /*0890*/  ISETP.GT.AND P3, PT, R19, -0x1, !P3 ;  /* 0xffffffff1300780c */ /* 0x000fe20005f64270 */
[----:B------:R-:W-:Y:S01]  /*08a0*/  IMAD R19, R17, UR6, R8 ;  /* 0x0000000611137c24 */ /* 0x000fe2000f8e0208 */
[----:B------:R-:W-:Y:S01]  /*08b0*/  ISETP.GE.AND P2, PT, R20, UR6, PT ;  /* 0x0000000614007c0c */ /* 0x000fe2000bf46270 */
[----:B-1----:R-:W-:Y:S01]  /*08c0*/  IMAD.WIDE R4, R9, 0x4, R4 ;  /* 0x0000000409047825 */ /* 0x002fe200078e0204 */
[----:B------:R-:W-:-:S02]  /*08d0*/  PLOP3.LUT P4, PT, P0, P4, PT, 0x80, 0x8 ;  /* 0x000000000008781c */ /* 0x000fc40000789070 */
[----:B------:R-:W-:Y:S01]  /*08e0*/  ISETP.GT.AND P2, PT, R20, -0x1, !P2 ;  /* 0xffffffff1400780c */ /* 0x000fe20005744270 */
[----:B--2---:R-:W-:Y:S01]  /*08f0*/  IMAD.WIDE R2, R19, 0x4, R2 ;  /* 0x0000000413027825 */ /* 0x004fe200078e0202 */
[----:B------:R-:W-:Y:S02]  /*0900*/  PLOP3.LUT P3, PT, P0, P3, PT, 0x80, 0x8 ;  /* 0x000000000008781c */ /* 0x000fe40000767070 */
[----:B------:R-:W-:Y:S01]  /*0910*/  PLOP3.LUT P2, PT, P0, P2, PT, 0x80, 0x8 ;  /* 0x000000000008781c */ /* 0x000fe20000745070 */
[----:B------:R-:W2:Y:S04]  /*0920*/  @P1 LDG.E R9, desc[UR4][R4.64] ;  /* 0x0000000404091981 */ /* 0x000ea8000c1e1900 */
[----:B------:R-:W2:Y:S04]  /*0930*/  @P1 LDG.E R8, desc[UR4][R2.64] ;  /* 0x0000000402081981 */ /* 0x000ea8000c1e1900 */
[----:B------:R-:W3:Y:S04]  /*0940*/  @P4 LDG.E R19, desc[UR4][R4.64+0x4] ;  /* 0x0000040404134981 */ /* 0x000ee8000c1e1900 */
[----:B------:R-:W3:Y:S04]  /*0950*/  @P4 LDG.E R20, desc[UR4][R2.64+0x4] ;  /* 0x0000040402144981 */ /* 0x000ee8000c1e1900 */
[----:B------:R-:W4:Y:S04]  /*0960*/  @P3 LDG.E R21, desc[UR4][R4.64+0x8] ;  /* 0x0000080404153981 */ /* 0x000f28000c1e1900 */
[----:B------:R-:W4:Y:S04]  /*0970*/  @P3 LDG.E R22, desc[UR4][R2.64+0x8] ;  /* 0x0000080402163981 */ /* 0x000f28000c1e1900 */
[----:B------:R-:W5:Y:S04]  /*0980*/  @P2 LDG.E R23, desc[UR4][R4.64+0xc] ;  /* 0x00000c0404172981 */ /* 0x000f68000c1e1900 */
[----:B------:R-:W5:Y:S01]  /*0990*/  @P2 LDG.E R24, desc[UR4][R2.64+0xc] ;  /* 0x00000c0402182981 */ /* 0x000f62000c1e1900 */
[----:B------:R-:W-:-:S02]  /*09a0*/  VIADD R6, R6, 0x4 ;  /* 0x0000000406067836 */ /* 0x000fc40000000000 */
[----:B--2---:R-:W-:-:S04]  /*09b0*/  @P1 IMAD R10, R9, R8, R10 ;  /* 0x00000008090a1224 */ /* 0x004fc800078e020a */
[----:B---3--:R-:W-:-:S04]  /*09c0*/  @P4 IMAD R10, R19, R20, R10 ;  /* 0x00000014130a4224 */ /* 0x008fc800078e020a */
[----:B----4-:R-:W-:-:S04]  /*09d0*/  @P3 IMAD R10, R21, R22, R10 ;  /* 0x00000016150a3224 */ /* 0x010fc800078e020a */
[----:B-----5:R-:W-:-:S07]  /*09e0*/  @P2 IMAD R10, R23, R24, R10 ;  /* 0x00000018170a2224 */ /* 0x020fce00078e020a */
.L_x_13:
[----:B------:R-:W-:Y:S05]  /*09f0*/  @!P6 BRA `(.L_x_12) ;  /* 0x0000000000b0e947 */ /* 0x000fea0003800000 */
[----:B------:R-:W-:Y:S02]  /*0a00*/  ISETP.NE.AND P1, PT, R7, 0x1, PT ;  /* 0x000000010700780c */ /* 0x000fe40003f25270 */
[----:B------:R-:W-:-:S04]  /*0a10*/  LOP3.LUT R2, R13, 0x1, RZ, 0xc0, !PT ;  /* 0x000000010d027812 */ /* 0x000fc800078ec0ff */
[----:B------:R-:W-:-:S07]  /*0a20*/  ISETP.NE.U32.AND P3, PT, R2, 0x1, PT ;  /* 0x000000010200780c */ /* 0x000fce0003f65070 */
[----:B------:R-:W-:Y:S06]  /*0a30*/  @!P1 BRA `(.L_x_14) ;  /* 0x0000000000589947 */ /* 0x000fec0003800000 */
[----:B------:R-:W0:Y:S01]  /*0a40*/  LDCU UR6, c[0x0][0x398] ;  /* 0x00007300ff0677ac */ /* 0x000e220008000800 */
[----:B------:R-:W1:Y:S01]  /*0a50*/  LDC.64 R4, c[0x0][0x390] ;  /* 0x0000e400ff047b82 */ /* 0x000e620000000a00 */
[--C-:B------:R-:W-:Y:S02]  /*0a60*/  IMAD.IADD R8, R11, 0x1, R6.reuse ;  /* 0x000000010b087824 */ /* 0x100fe400078e0206 */
[----:B------:R-:W-:-:S03]  /*0a70*/  IMAD.IADD R9, R18, 0x1, R6 ;  /* 0x0000000112097824 */ /* 0x000fc600078e0206 */
[C---:B------:R-:W-:Y:S02]  /*0a80*/  IADD3 R7, PT, PT, R8.reuse, 0x1, RZ ;  /* 0x0000000108077810 */ /* 0x040fe40007ffe0ff */
[----:B------:R-:W2:Y:S01]  /*0a90*/  LDC.64 R2, c[0x0][0x380] ;  /* 0x0000e000ff027b82 */ /* 0x000ea20000000a00 */
[C---:B0-----:R-:W-:Y:S02]  /*0aa0*/  ISETP.GE.AND P1, PT, R8.reuse, UR6, PT ;  /* 0x0000000608007c0c */ /* 0x041fe4000bf26270 */
[C---:B------:R-:W-:Y:S02]  /*0ab0*/  ISETP.GE.AND P2, PT, R7.reuse, UR6, PT ;  /* 0x0000000607007c0c */ /* 0x040fe4000bf46270 */
[----:B------:R-:W-:Y:S02]  /*0ac0*/  ISETP.GT.AND P1, PT, R8, -0x1, !P1 ;  /* 0xffffffff0800780c */ /* 0x000fe40004f24270 */
[----:B------:R-:W-:Y:S01]  /*0ad0*/  ISETP.GT.AND P2, PT, R7, -0x1, !P2 ;  /* 0xffffffff0700780c */ /* 0x000fe20005744270 */
[----:B------:R-:W-:Y:S01]  /*0ae0*/  IMAD R7, R17, UR6, R8 ;  /* 0x0000000611077c24 */ /* 0x000fe2000f8e0208 */
[----:B------:R-:W-:Y:S01]  /*0af0*/  PLOP3.LUT P1, PT, P0, P1, PT, 0x80, 0x8 ;  /* 0x000000000008781c */ /* 0x000fe20000723070 */
[----:B-1----:R-:W-:Y:S01]  /*0b00*/  IMAD.WIDE R4, R9, 0x4, R4 ;  /* 0x0000000409047825 */ /* 0x002fe200078e0204 */
[----:B------:R-:W-:-:S03]  /*0b10*/  PLOP3.LUT P2, PT, P0, P2, PT, 0x80, 0x8 ;  /* 0x000000000008781c */ /* 0x000fc60000745070 */
[----:B--2---:R-:W-:-:S08]  /*0b20*/  IMAD.WIDE R2, R7, 0x4, R2 ;  /* 0x0000000407027825 */ /* 0x004fd000078e0202 */
[----:B------:R-:W2:Y:S04]  /*0b30*/  @P1 LDG.E R7, desc[UR4][R4.64] ;  /* 0x0000000404071981 */ /* 0x000ea8000c1e1900 */
[----:B------:R-:W2:Y:S04]  /*0b40*/  @P1 LDG.E R8, desc[UR4][R2.64] ;  /* 0x0000000402081981 */ /* 0x000ea8000c1e1900 */
[----:B------:R-:W3:Y:S04]  /*0b50*/  @P2 LDG.E R9, desc[UR4][R4.64+0x4] ;  /* 0x0000040404092981 */ /* 0x000ee8000c1e1900 */
[----:B------:R-:W3:Y:S01]  /*0b60*/  @P2 LDG.E R19, desc[UR4][R2.64+0x4] ;  /* 0x0000040402132981 */ /* 0x000ee2000c1e1900 */
[----:B------:R-:W-:-:S02]  /*0b70*/  VIADD R6, R6, 0x2 ;  /* 0x0000000206067836 */ /* 0x000fc40000000000 */
[----:B--2---:R-:W-:-:S04]  /*0b80*/  @P1 IMAD R10, R7, R8, R10 ;  /* 0x00000008070a1224 */ /* 0x004fc800078e020a */
[----:B---3--:R-:W-:-:S07]  /*0b90*/  @P2 IMAD R10, R9, R19, R10 ;  /* 0x00000013090a2224 */ /* 0x008fce00078e020a */
.L_x_14:
[----:B------:R-:W-:Y:S05]  /*0ba0*/  @!P3 BRA `(.L_x_12) ;  /* 0x000000000044b947 */ /* 0x000fea0003800000 */
        /* <DEDUP_REMOVED lines=8> */
[----:B------:R-:W-:Y:S02]  /*0c30*/  IMAD.IADD R7, R18, 0x1, R6 ;  /* 0x0000000112077824 */ /* 0x000fe400078e0206 */
[----:B------:R-:W-:-:S05]  /*0c40*/  IMAD R17, R17, UR6, R8 ;  /* 0x0000000611117c24 */ /* 0x000fca000f8e0208 */
[----:B------:R-:W1:Y:S01]  /*0c50*/  LDC.64 R2, c[0x0][0x380] ;  /* 0x0000e000ff027b82 */ /* 0x000e620000000a00 */
[----:B0-----:R-:W-:-:S06]  /*0c60*/  IMAD.WIDE R4, R7, 0x4, R4 ;  /* 0x0000000407047825 */ /* 0x001fcc00078e0204 */
[----:B------:R-:W2:Y:S01]  /*0c70*/  LDG.E R5, desc[UR4][R4.64] ;  /* 0x0000000404057981 */ /* 0x000ea2000c1e1900 */
[----:B-1----:R-:W-:-:S06]  /*0c80*/  IMAD.WIDE R2, R17, 0x4, R2 ;  /* 0x0000000411027825 */ /* 0x002fcc00078e0202 */
[----:B------:R-:W2:Y:S02]  /*0c90*/  LDG.E R2, desc[UR4][R2.64] ;  /* 0x0000000402027981 */ /* 0x000ea4000c1e1900 */
[----:B--2---:R-:W-:-:S07]  /*0ca0*/  IMAD R10, R5, R2, R10 ;  /* 0x00000002050a7224 */ /* 0x004fce00078e020a */
.L_x_15:
[----:B------:R-:W-:Y:S05]  /*0cb0*/  BSYNC.RECONVERGENT B0 ;  /* 0x0000000000007941 */ /* 0x000fea0003800200 */
.L_x_12:
[----:B------:R-:W-:Y:S05]  /*0cc0*/  @P5 BRA `(.L_x_16) ;  /* 0xfffffff400385947 */ /* 0x000fea000383ffff */
.L_x_9:
[----:B------:R-:W0:Y:S01]  /*0cd0*/  LDC.64 R2, c[0x0][0x388] ;  /* 0x0000e200ff027b82 */ /* 0x000e220000000a00 */
[----:B------:R-:W1:Y:S02]  /*0ce0*/  LDCU UR6, c[0x0][0x398] ;  /* 0x00007300ff0677ac */ /* 0x000e640008000800 */
[----:B-1----:R-:W-:-:S04]  /*0cf0*/  IMAD R11, R0, UR6, R11 ;  /* 0x00000006000b7c24 */ /* 0x002fc8000f8e020b */
[----:B0-----:R-:W-:-:S05]  /*0d00*/  IMAD.WIDE R2, R11, 0x4, R2 ;  /* 0x000000040b027825 */ /* 0x001fca00078e0202 */
[----:B------:R-:W-:Y:S01]  /*0d10*/  STG.E desc[UR4][R2.64], R10 ;  /* 0x0000000a02007986 */ /* 0x000fe2000c101904 */
[----:B------:R-:W-:Y:S05]  /*0d20*/  EXIT ;  /* 0x000000000000794d */ /* 0x000fea0003800000 */
.L_x_17:
        /* <DEDUP_REMOVED lines=13> */
.L_x_19:


//--------------------- .nv.shared.reserved.0     --------------------------
	.section	.nv.shared.reserved.0,"aw",@nobits
	.weak		__nv_reservedSMEM_offset_0_alias
	.size		__nv_reservedSMEM_offset_0_alias, 0, 64
	.other		__nv_reservedSMEM_offset_0_alias,@"STO_CUDA_RESERVED_SHARED STV_DEFAULT"
__nv_reservedSMEM_offset_0_alias:
	.zero		0
	.zero		64


//--------------------- .nv.constant0._Z17maxpooling_kernelPiS_iii --------------------------
	.section	.nv.constant0._Z17maxpooling_kernelPiS_iii,"a",@progbits
	.sectionflags	@""
	.align	4
.nv.constant0._Z17maxpooling_kernelPiS_iii:
	.zero		924


//--------------------- .nv.constant0._Z11blur_kernelPiS_S_iii --------------------------
	.section	.nv.constant0._Z11blur_kernelPiS_S_iii,"a",@progbits
	.sectionflags	@""
	.align	4
.nv.constant0._Z11blur_kernelPiS_S_iii:
	.zero		932


//--------------------- SYMBOLS --------------------------

	.type		.nv.reservedSmem.offset0,@object
	.size		.nv.reservedSmem.offset0,0x4
